//
// Generated by NVIDIA NVVM Compiler
//
// Compiler Build ID: CL-36424714
// Cuda compilation tools, release 13.0, V13.0.88
// Based on NVVM 20.0.0
//

.version 9.0
.target sm_100
.address_size 64

	// .globl	_Z4testv
.extern .func  (.param .b32 func_retval0) vprintf
(
	.param .b64 vprintf_param_0,
	.param .b64 vprintf_param_1
)
;
.global .align 1 .b8 $str[4] = {37, 100, 32};
.global .align 1 .b8 $str$1[2] = {10};

.visible .entry _Z4testv()
{
	.local .align 8 .b8 	__local_depot0[416];
	.reg .b64 	%SP;
	.reg .b64 	%SPL;
	.reg .pred 	%p<64>;
	.reg .b32 	%r<459>;
	.reg .b64 	%rd<140>;

	mov.u64 	%SPL, __local_depot0;
	cvta.local.u64 	%SP, %SPL;
	add.u64 	%rd1, %SPL, 0;
	add.u64 	%rd7, %SP, 408;
	add.u64 	%rd2, %SPL, 408;
	mov.b32 	%r362, 100;
	st.local.u32 	[%rd1], %r362;
	mov.b32 	%r217, 0;
	st.local.u32 	[%rd1+8], %r217;
	mov.b32 	%r218, 20;
	st.local.u32 	[%rd1+12], %r218;
	mov.b32 	%r219, 40;
	st.local.u32 	[%rd1+16], %r219;
	mov.b32 	%r220, 60;
	st.local.u32 	[%rd1+20], %r220;
	mov.b32 	%r221, 80;
	st.local.u32 	[%rd1+24], %r221;
	st.local.u32 	[%rd1+28], %r362;
	mov.b32 	%r361, 6;
	st.local.u32 	[%rd1+4], %r361;
	mov.pred 	%p1, 0;
	@%p1 bra 	$L__BB0_2;
	mul.wide.u32 	%rd8, %r361, 4;
	add.s64 	%rd9, %rd1, %rd8;
	mov.b32 	%r222, 120;
	st.local.u32 	[%rd9+8], %r222;
	ld.local.u32 	%r223, [%rd1+4];
	add.s32 	%r361, %r223, 1;
	st.local.u32 	[%rd1+4], %r361;
	ld.local.u32 	%r362, [%rd1];
$L__BB0_2:
	setp.gt.s32 	%p2, %r361, %r362;
	@%p2 bra 	$L__BB0_4;
	mul.wide.s32 	%rd10, %r361, 4;
	add.s64 	%rd11, %rd1, %rd10;
	mov.b32 	%r224, 140;
	st.local.u32 	[%rd11+8], %r224;
	ld.local.u32 	%r225, [%rd1+4];
	add.s32 	%r361, %r225, 1;
	st.local.u32 	[%rd1+4], %r361;
	ld.local.u32 	%r362, [%rd1];
$L__BB0_4:
	setp.gt.s32 	%p3, %r361, %r362;
	@%p3 bra 	$L__BB0_6;
	mul.wide.s32 	%rd12, %r361, 4;
	add.s64 	%rd13, %rd1, %rd12;
	mov.b32 	%r226, 160;
	st.local.u32 	[%rd13+8], %r226;
	ld.local.u32 	%r227, [%rd1+4];
	add.s32 	%r361, %r227, 1;
	st.local.u32 	[%rd1+4], %r361;
	ld.local.u32 	%r362, [%rd1];
$L__BB0_6:
	setp.gt.s32 	%p4, %r361, %r362;
	@%p4 bra 	$L__BB0_8;
	mul.wide.s32 	%rd14, %r361, 4;
	add.s64 	%rd15, %rd1, %rd14;
	mov.b32 	%r228, 180;
	st.local.u32 	[%rd15+8], %r228;
	ld.local.u32 	%r229, [%rd1+4];
	add.s32 	%r361, %r229, 1;
	st.local.u32 	[%rd1+4], %r361;
	ld.local.u32 	%r362, [%rd1];
$L__BB0_8:
	setp.gt.s32 	%p5, %r361, %r362;
	@%p5 bra 	$L__BB0_10;
	mul.wide.s32 	%rd16, %r361, 4;
	add.s64 	%rd17, %rd1, %rd16;
	mov.b32 	%r230, 200;
	st.local.u32 	[%rd17+8], %r230;
	ld.local.u32 	%r231, [%rd1+4];
	add.s32 	%r361, %r231, 1;
	st.local.u32 	[%rd1+4], %r361;
	ld.local.u32 	%r362, [%rd1];
$L__BB0_10:
	setp.gt.s32 	%p6, %r361, %r362;
	@%p6 bra 	$L__BB0_12;
	mul.wide.s32 	%rd18, %r361, 4;
	add.s64 	%rd19, %rd1, %rd18;
	mov.b32 	%r232, 220;
	st.local.u32 	[%rd19+8], %r232;
	ld.local.u32 	%r233, [%rd1+4];
	add.s32 	%r361, %r233, 1;
	st.local.u32 	[%rd1+4], %r361;
	ld.local.u32 	%r362, [%rd1];
$L__BB0_12:
	setp.gt.s32 	%p7, %r361, %r362;
	@%p7 bra 	$L__BB0_14;
	mul.wide.s32 	%rd20, %r361, 4;
	add.s64 	%rd21, %rd1, %rd20;
	mov.b32 	%r234, 240;
	st.local.u32 	[%rd21+8], %r234;
	ld.local.u32 	%r235, [%rd1+4];
	add.s32 	%r361, %r235, 1;
	st.local.u32 	[%rd1+4], %r361;
	ld.local.u32 	%r362, [%rd1];
$L__BB0_14:
	setp.gt.s32 	%p8, %r361, %r362;
	@%p8 bra 	$L__BB0_16;
	mul.wide.s32 	%rd22, %r361, 4;
	add.s64 	%rd23, %rd1, %rd22;
	mov.b32 	%r236, 260;
	st.local.u32 	[%rd23+8], %r236;
	ld.local.u32 	%r237, [%rd1+4];
	add.s32 	%r361, %r237, 1;
	st.local.u32 	[%rd1+4], %r361;
	ld.local.u32 	%r362, [%rd1];
$L__BB0_16:
	setp.gt.s32 	%p9, %r361, %r362;
	@%p9 bra 	$L__BB0_18;
	mul.wide.s32 	%rd24, %r361, 4;
	add.s64 	%rd25, %rd1, %rd24;
	mov.b32 	%r238, 280;
	st.local.u32 	[%rd25+8], %r238;
	ld.local.u32 	%r239, [%rd1+4];
	add.s32 	%r361, %r239, 1;
	st.local.u32 	[%rd1+4], %r361;
	ld.local.u32 	%r362, [%rd1];
$L__BB0_18:
	setp.gt.s32 	%p10, %r361, %r362;
	@%p10 bra 	$L__BB0_20;
	mul.wide.s32 	%rd26, %r361, 4;
	add.s64 	%rd27, %rd1, %rd26;
	mov.b32 	%r240, 300;
	st.local.u32 	[%rd27+8], %r240;
	ld.local.u32 	%r241, [%rd1+4];
	add.s32 	%r361, %r241, 1;
	st.local.u32 	[%rd1+4], %r361;
	ld.local.u32 	%r362, [%rd1];
$L__BB0_20:
	setp.gt.s32 	%p11, %r361, %r362;
	@%p11 bra 	$L__BB0_22;
	mul.wide.s32 	%rd28, %r361, 4;
	add.s64 	%rd29, %rd1, %rd28;
	mov.b32 	%r242, 320;
	st.local.u32 	[%rd29+8], %r242;
	ld.local.u32 	%r243, [%rd1+4];
	add.s32 	%r361, %r243, 1;
	st.local.u32 	[%rd1+4], %r361;
	ld.local.u32 	%r362, [%rd1];
$L__BB0_22:
	setp.gt.s32 	%p12, %r361, %r362;
	@%p12 bra 	$L__BB0_24;
	mul.wide.s32 	%rd30, %r361, 4;
	add.s64 	%rd31, %rd1, %rd30;
	mov.b32 	%r244, 340;
	st.local.u32 	[%rd31+8], %r244;
	ld.local.u32 	%r245, [%rd1+4];
	add.s32 	%r361, %r245, 1;
	st.local.u32 	[%rd1+4], %r361;
	ld.local.u32 	%r362, [%rd1];
$L__BB0_24:
	setp.gt.s32 	%p13, %r361, %r362;
	@%p13 bra 	$L__BB0_26;
	mul.wide.s32 	%rd32, %r361, 4;
	add.s64 	%rd33, %rd1, %rd32;
	mov.b32 	%r246, 360;
	st.local.u32 	[%rd33+8], %r246;
	ld.local.u32 	%r247, [%rd1+4];
	add.s32 	%r361, %r247, 1;
	st.local.u32 	[%rd1+4], %r361;
	ld.local.u32 	%r362, [%rd1];
$L__BB0_26:
	setp.gt.s32 	%p14, %r361, %r362;
	@%p14 bra 	$L__BB0_28;
	mul.wide.s32 	%rd34, %r361, 4;
	add.s64 	%rd35, %rd1, %rd34;
	mov.b32 	%r248, 380;
	st.local.u32 	[%rd35+8], %r248;
	ld.local.u32 	%r249, [%rd1+4];
	add.s32 	%r361, %r249, 1;
	st.local.u32 	[%rd1+4], %r361;
	ld.local.u32 	%r362, [%rd1];
$L__BB0_28:
	setp.gt.s32 	%p15, %r361, %r362;
	@%p15 bra 	$L__BB0_30;
	mul.wide.s32 	%rd36, %r361, 4;
	add.s64 	%rd37, %rd1, %rd36;
	mov.b32 	%r250, 400;
	st.local.u32 	[%rd37+8], %r250;
	ld.local.u32 	%r251, [%rd1+4];
	add.s32 	%r361, %r251, 1;
	st.local.u32 	[%rd1+4], %r361;
	ld.local.u32 	%r362, [%rd1];
$L__BB0_30:
	setp.gt.s32 	%p16, %r361, %r362;
	@%p16 bra 	$L__BB0_32;
	mul.wide.s32 	%rd38, %r361, 4;
	add.s64 	%rd39, %rd1, %rd38;
	mov.b32 	%r252, 420;
	st.local.u32 	[%rd39+8], %r252;
	ld.local.u32 	%r253, [%rd1+4];
	add.s32 	%r361, %r253, 1;
	st.local.u32 	[%rd1+4], %r361;
	ld.local.u32 	%r362, [%rd1];
$L__BB0_32:
	setp.gt.s32 	%p17, %r361, %r362;
	@%p17 bra 	$L__BB0_34;
	mul.wide.s32 	%rd40, %r361, 4;
	add.s64 	%rd41, %rd1, %rd40;
	mov.b32 	%r254, 440;
	st.local.u32 	[%rd41+8], %r254;
	ld.local.u32 	%r255, [%rd1+4];
	add.s32 	%r361, %r255, 1;
	st.local.u32 	[%rd1+4], %r361;
	ld.local.u32 	%r362, [%rd1];
$L__BB0_34:
	setp.gt.s32 	%p18, %r361, %r362;
	@%p18 bra 	$L__BB0_36;
	mul.wide.s32 	%rd42, %r361, 4;
	add.s64 	%rd43, %rd1, %rd42;
	mov.b32 	%r256, 460;
	st.local.u32 	[%rd43+8], %r256;
	ld.local.u32 	%r257, [%rd1+4];
	add.s32 	%r361, %r257, 1;
	st.local.u32 	[%rd1+4], %r361;
	ld.local.u32 	%r362, [%rd1];
$L__BB0_36:
	setp.gt.s32 	%p19, %r361, %r362;
	@%p19 bra 	$L__BB0_38;
	mul.wide.s32 	%rd44, %r361, 4;
	add.s64 	%rd45, %rd1, %rd44;
	mov.b32 	%r258, 480;
	st.local.u32 	[%rd45+8], %r258;
	ld.local.u32 	%r259, [%rd1+4];
	add.s32 	%r361, %r259, 1;
	st.local.u32 	[%rd1+4], %r361;
	ld.local.u32 	%r362, [%rd1];
$L__BB0_38:
	setp.gt.s32 	%p20, %r361, %r362;
	@%p20 bra 	$L__BB0_40;
	mul.wide.s32 	%rd46, %r361, 4;
	add.s64 	%rd47, %rd1, %rd46;
	mov.b32 	%r260, 500;
	st.local.u32 	[%rd47+8], %r260;
	ld.local.u32 	%r261, [%rd1+4];
	add.s32 	%r361, %r261, 1;
	st.local.u32 	[%rd1+4], %r361;
	ld.local.u32 	%r362, [%rd1];
$L__BB0_40:
	setp.gt.s32 	%p21, %r361, %r362;
	@%p21 bra 	$L__BB0_42;
	mul.wide.s32 	%rd48, %r361, 4;
	add.s64 	%rd49, %rd1, %rd48;
	mov.b32 	%r262, 520;
	st.local.u32 	[%rd49+8], %r262;
	ld.local.u32 	%r263, [%rd1+4];
	add.s32 	%r361, %r263, 1;
	st.local.u32 	[%rd1+4], %r361;
	ld.local.u32 	%r362, [%rd1];
$L__BB0_42:
	setp.gt.s32 	%p22, %r361, %r362;
	@%p22 bra 	$L__BB0_44;
	mul.wide.s32 	%rd50, %r361, 4;
	add.s64 	%rd51, %rd1, %rd50;
	mov.b32 	%r264, 540;
	st.local.u32 	[%rd51+8], %r264;
	ld.local.u32 	%r265, [%rd1+4];
	add.s32 	%r361, %r265, 1;
	st.local.u32 	[%rd1+4], %r361;
	ld.local.u32 	%r362, [%rd1];
$L__BB0_44:
	setp.gt.s32 	%p23, %r361, %r362;
	@%p23 bra 	$L__BB0_46;
	mul.wide.s32 	%rd52, %r361, 4;
	add.s64 	%rd53, %rd1, %rd52;
	mov.b32 	%r266, 560;
	st.local.u32 	[%rd53+8], %r266;
	ld.local.u32 	%r267, [%rd1+4];
	add.s32 	%r361, %r267, 1;
	st.local.u32 	[%rd1+4], %r361;
	ld.local.u32 	%r362, [%rd1];
$L__BB0_46:
	setp.gt.s32 	%p24, %r361, %r362;
	@%p24 bra 	$L__BB0_48;
	mul.wide.s32 	%rd54, %r361, 4;
	add.s64 	%rd55, %rd1, %rd54;
	mov.b32 	%r268, 580;
	st.local.u32 	[%rd55+8], %r268;
	ld.local.u32 	%r269, [%rd1+4];
	add.s32 	%r361, %r269, 1;
	st.local.u32 	[%rd1+4], %r361;
	ld.local.u32 	%r362, [%rd1];
$L__BB0_48:
	setp.gt.s32 	%p25, %r361, %r362;
	@%p25 bra 	$L__BB0_50;
	mul.wide.s32 	%rd56, %r361, 4;
	add.s64 	%rd57, %rd1, %rd56;
	mov.b32 	%r270, 600;
	st.local.u32 	[%rd57+8], %r270;
	ld.local.u32 	%r271, [%rd1+4];
	add.s32 	%r361, %r271, 1;
	st.local.u32 	[%rd1+4], %r361;
	ld.local.u32 	%r362, [%rd1];
$L__BB0_50:
	setp.gt.s32 	%p26, %r361, %r362;
	@%p26 bra 	$L__BB0_52;
	mul.wide.s32 	%rd58, %r361, 4;
	add.s64 	%rd59, %rd1, %rd58;
	mov.b32 	%r272, 620;
	st.local.u32 	[%rd59+8], %r272;
	ld.local.u32 	%r273, [%rd1+4];
	add.s32 	%r361, %r273, 1;
	st.local.u32 	[%rd1+4], %r361;
	ld.local.u32 	%r362, [%rd1];
$L__BB0_52:
	setp.gt.s32 	%p27, %r361, %r362;
	@%p27 bra 	$L__BB0_54;
	mul.wide.s32 	%rd60, %r361, 4;
	add.s64 	%rd61, %rd1, %rd60;
	mov.b32 	%r274, 640;
	st.local.u32 	[%rd61+8], %r274;
	ld.local.u32 	%r275, [%rd1+4];
	add.s32 	%r361, %r275, 1;
	st.local.u32 	[%rd1+4], %r361;
	ld.local.u32 	%r362, [%rd1];
$L__BB0_54:
	setp.gt.s32 	%p28, %r361, %r362;
	@%p28 bra 	$L__BB0_56;
	mul.wide.s32 	%rd62, %r361, 4;
	add.s64 	%rd63, %rd1, %rd62;
	mov.b32 	%r276, 660;
	st.local.u32 	[%rd63+8], %r276;
	ld.local.u32 	%r277, [%rd1+4];
	add.s32 	%r361, %r277, 1;
	st.local.u32 	[%rd1+4], %r361;
	ld.local.u32 	%r362, [%rd1];
$L__BB0_56:
	setp.gt.s32 	%p29, %r361, %r362;
	@%p29 bra 	$L__BB0_58;
	mul.wide.s32 	%rd64, %r361, 4;
	add.s64 	%rd65, %rd1, %rd64;
	mov.b32 	%r278, 680;
	st.local.u32 	[%rd65+8], %r278;
	ld.local.u32 	%r279, [%rd1+4];
	add.s32 	%r361, %r279, 1;
	st.local.u32 	[%rd1+4], %r361;
	ld.local.u32 	%r362, [%rd1];
$L__BB0_58:
	setp.gt.s32 	%p30, %r361, %r362;
	@%p30 bra 	$L__BB0_60;
	mul.wide.s32 	%rd66, %r361, 4;
	add.s64 	%rd67, %rd1, %rd66;
	mov.b32 	%r280, 700;
	st.local.u32 	[%rd67+8], %r280;
	ld.local.u32 	%r281, [%rd1+4];
	add.s32 	%r361, %r281, 1;
	st.local.u32 	[%rd1+4], %r361;
	ld.local.u32 	%r362, [%rd1];
$L__BB0_60:
	setp.gt.s32 	%p31, %r361, %r362;
	@%p31 bra 	$L__BB0_62;
	mul.wide.s32 	%rd68, %r361, 4;
	add.s64 	%rd69, %rd1, %rd68;
	mov.b32 	%r282, 720;
	st.local.u32 	[%rd69+8], %r282;
	ld.local.u32 	%r283, [%rd1+4];
	add.s32 	%r361, %r283, 1;
	st.local.u32 	[%rd1+4], %r361;
	ld.local.u32 	%r362, [%rd1];
$L__BB0_62:
	setp.gt.s32 	%p32, %r361, %r362;
	@%p32 bra 	$L__BB0_64;
	mul.wide.s32 	%rd70, %r361, 4;
	add.s64 	%rd71, %rd1, %rd70;
	mov.b32 	%r284, 740;
	st.local.u32 	[%rd71+8], %r284;
	ld.local.u32 	%r285, [%rd1+4];
	add.s32 	%r361, %r285, 1;
	st.local.u32 	[%rd1+4], %r361;
	ld.local.u32 	%r362, [%rd1];
$L__BB0_64:
	setp.gt.s32 	%p33, %r361, %r362;
	@%p33 bra 	$L__BB0_66;
	mul.wide.s32 	%rd72, %r361, 4;
	add.s64 	%rd73, %rd1, %rd72;
	mov.b32 	%r286, 760;
	st.local.u32 	[%rd73+8], %r286;
	ld.local.u32 	%r287, [%rd1+4];
	add.s32 	%r361, %r287, 1;
	st.local.u32 	[%rd1+4], %r361;
	ld.local.u32 	%r362, [%rd1];
$L__BB0_66:
	setp.gt.s32 	%p34, %r361, %r362;
	@%p34 bra 	$L__BB0_68;
	mul.wide.s32 	%rd74, %r361, 4;
	add.s64 	%rd75, %rd1, %rd74;
	mov.b32 	%r288, 780;
	st.local.u32 	[%rd75+8], %r288;
	ld.local.u32 	%r289, [%rd1+4];
	add.s32 	%r361, %r289, 1;
	st.local.u32 	[%rd1+4], %r361;
	ld.local.u32 	%r362, [%rd1];
$L__BB0_68:
	setp.gt.s32 	%p35, %r361, %r362;
	@%p35 bra 	$L__BB0_70;
	mul.wide.s32 	%rd76, %r361, 4;
	add.s64 	%rd77, %rd1, %rd76;
	mov.b32 	%r290, 800;
	st.local.u32 	[%rd77+8], %r290;
	ld.local.u32 	%r291, [%rd1+4];
	add.s32 	%r361, %r291, 1;
	st.local.u32 	[%rd1+4], %r361;
	ld.local.u32 	%r362, [%rd1];
$L__BB0_70:
	setp.gt.s32 	%p36, %r361, %r362;
	@%p36 bra 	$L__BB0_72;
	mul.wide.s32 	%rd78, %r361, 4;
	add.s64 	%rd79, %rd1, %rd78;
	mov.b32 	%r292, 820;
	st.local.u32 	[%rd79+8], %r292;
	ld.local.u32 	%r293, [%rd1+4];
	add.s32 	%r361, %r293, 1;
	st.local.u32 	[%rd1+4], %r361;
	ld.local.u32 	%r362, [%rd1];
$L__BB0_72:
	setp.gt.s32 	%p37, %r361, %r362;
	@%p37 bra 	$L__BB0_74;
	mul.wide.s32 	%rd80, %r361, 4;
	add.s64 	%rd81, %rd1, %rd80;
	mov.b32 	%r294, 840;
	st.local.u32 	[%rd81+8], %r294;
	ld.local.u32 	%r295, [%rd1+4];
	add.s32 	%r361, %r295, 1;
	st.local.u32 	[%rd1+4], %r361;
	ld.local.u32 	%r362, [%rd1];
$L__BB0_74:
	setp.gt.s32 	%p38, %r361, %r362;
	@%p38 bra 	$L__BB0_76;
	mul.wide.s32 	%rd82, %r361, 4;
	add.s64 	%rd83, %rd1, %rd82;
	mov.b32 	%r296, 860;
	st.local.u32 	[%rd83+8], %r296;
	ld.local.u32 	%r297, [%rd1+4];
	add.s32 	%r361, %r297, 1;
	st.local.u32 	[%rd1+4], %r361;
	ld.local.u32 	%r362, [%rd1];
$L__BB0_76:
	setp.gt.s32 	%p39, %r361, %r362;
	@%p39 bra 	$L__BB0_78;
	mul.wide.s32 	%rd84, %r361, 4;
	add.s64 	%rd85, %rd1, %rd84;
	mov.b32 	%r298, 880;
	st.local.u32 	[%rd85+8], %r298;
	ld.local.u32 	%r299, [%rd1+4];
	add.s32 	%r361, %r299, 1;
	st.local.u32 	[%rd1+4], %r361;
	ld.local.u32 	%r362, [%rd1];
$L__BB0_78:
	setp.gt.s32 	%p40, %r361, %r362;
	@%p40 bra 	$L__BB0_80;
	mul.wide.s32 	%rd86, %r361, 4;
	add.s64 	%rd87, %rd1, %rd86;
	mov.b32 	%r300, 900;
	st.local.u32 	[%rd87+8], %r300;
	ld.local.u32 	%r301, [%rd1+4];
	add.s32 	%r361, %r301, 1;
	st.local.u32 	[%rd1+4], %r361;
	ld.local.u32 	%r362, [%rd1];
$L__BB0_80:
	setp.gt.s32 	%p41, %r361, %r362;
	@%p41 bra 	$L__BB0_82;
	mul.wide.s32 	%rd88, %r361, 4;
	add.s64 	%rd89, %rd1, %rd88;
	mov.b32 	%r302, 920;
	st.local.u32 	[%rd89+8], %r302;
	ld.local.u32 	%r303, [%rd1+4];
	add.s32 	%r361, %r303, 1;
	st.local.u32 	[%rd1+4], %r361;
	ld.local.u32 	%r362, [%rd1];
$L__BB0_82:
	setp.gt.s32 	%p42, %r361, %r362;
	@%p42 bra 	$L__BB0_84;
	mul.wide.s32 	%rd90, %r361, 4;
	add.s64 	%rd91, %rd1, %rd90;
	mov.b32 	%r304, 940;
	st.local.u32 	[%rd91+8], %r304;
	ld.local.u32 	%r305, [%rd1+4];
	add.s32 	%r361, %r305, 1;
	st.local.u32 	[%rd1+4], %r361;
	ld.local.u32 	%r362, [%rd1];
$L__BB0_84:
	setp.gt.s32 	%p43, %r361, %r362;
	@%p43 bra 	$L__BB0_86;
	mul.wide.s32 	%rd92, %r361, 4;
	add.s64 	%rd93, %rd1, %rd92;
	mov.b32 	%r306, 960;
	st.local.u32 	[%rd93+8], %r306;
	ld.local.u32 	%r307, [%rd1+4];
	add.s32 	%r361, %r307, 1;
	st.local.u32 	[%rd1+4], %r361;
	ld.local.u32 	%r362, [%rd1];
$L__BB0_86:
	setp.gt.s32 	%p44, %r361, %r362;
	@%p44 bra 	$L__BB0_88;
	mul.wide.s32 	%rd94, %r361, 4;
	add.s64 	%rd95, %rd1, %rd94;
	mov.b32 	%r308, 980;
	st.local.u32 	[%rd95+8], %r308;
	ld.local.u32 	%r309, [%rd1+4];
	add.s32 	%r361, %r309, 1;
	st.local.u32 	[%rd1+4], %r361;
	ld.local.u32 	%r362, [%rd1];
$L__BB0_88:
	setp.gt.s32 	%p45, %r361, %r362;
	@%p45 bra 	$L__BB0_90;
	mul.wide.s32 	%rd96, %r361, 4;
	add.s64 	%rd97, %rd1, %rd96;
	mov.b32 	%r310, 1000;
	st.local.u32 	[%rd97+8], %r310;
	ld.local.u32 	%r311, [%rd1+4];
	add.s32 	%r361, %r311, 1;
	st.local.u32 	[%rd1+4], %r361;
	ld.local.u32 	%r362, [%rd1];
$L__BB0_90:
	setp.gt.s32 	%p46, %r361, %r362;
	@%p46 bra 	$L__BB0_92;
	mul.wide.s32 	%rd98, %r361, 4;
	add.s64 	%rd99, %rd1, %rd98;
	mov.b32 	%r312, 1020;
	st.local.u32 	[%rd99+8], %r312;
	ld.local.u32 	%r313, [%rd1+4];
	add.s32 	%r361, %r313, 1;
	st.local.u32 	[%rd1+4], %r361;
	ld.local.u32 	%r362, [%rd1];
$L__BB0_92:
	setp.gt.s32 	%p47, %r361, %r362;
	@%p47 bra 	$L__BB0_94;
	mul.wide.s32 	%rd100, %r361, 4;
	add.s64 	%rd101, %rd1, %rd100;
	mov.b32 	%r314, 1040;
	st.local.u32 	[%rd101+8], %r314;
	ld.local.u32 	%r315, [%rd1+4];
	add.s32 	%r361, %r315, 1;
	st.local.u32 	[%rd1+4], %r361;
	ld.local.u32 	%r362, [%rd1];
$L__BB0_94:
	setp.gt.s32 	%p48, %r361, %r362;
	@%p48 bra 	$L__BB0_96;
	mul.wide.s32 	%rd102, %r361, 4;
	add.s64 	%rd103, %rd1, %rd102;
	mov.b32 	%r316, 1060;
	st.local.u32 	[%rd103+8], %r316;
	ld.local.u32 	%r317, [%rd1+4];
	add.s32 	%r361, %r317, 1;
$L__BB0_96:
	setp.gt.s32 	%p49, %r361, 0;
	@%p49 bra 	$L__BB0_97;
	bra.uni 	$L__BB0_123;
$L__BB0_97:
	and.b32  	%r2, %r361, 3;
	setp.eq.s32 	%p50, %r2, 0;
	mov.u32 	%r358, %r361;
	@%p50 bra 	$L__BB0_104;
	add.s32 	%r356, %r361, -1;
	neg.s32 	%r355, %r2;
	mov.u64 	%rd106, $str;
	mov.u64 	%rd109, $str$1;
$L__BB0_99:
	.pragma "nounroll";
	mov.u32 	%r358, %r356;
	setp.gt.u32 	%p51, %r358, 98;
	mov.b32 	%r357, 0;
	@%p51 bra 	$L__BB0_101;
	mul.wide.u32 	%rd104, %r358, 4;
	add.s64 	%rd105, %rd1, %rd104;
	ld.local.u32 	%r357, [%rd105+8];
$L__BB0_101:
	st.local.u32 	[%rd2], %r357;
	cvta.global.u64 	%rd107, %rd106;
	{ // callseq 0, 0
	.param .b64 param0;
	st.param.b64 	[param0], %rd107;
	.param .b64 param1;
	st.param.b64 	[param1], %rd7;
	.param .b32 retval0;
	call.uni (retval0), 
	vprintf, 
	(
	param0, 
	param1
	);
	ld.param.b32 	%r319, [retval0];
	} // callseq 0
	mad.lo.s32 	%r321, %r358, -858993459, 429496728;
	shf.l.wrap.b32 	%r322, %r321, %r321, 31;
	setp.gt.u32 	%p52, %r322, 429496728;
	@%p52 bra 	$L__BB0_103;
	cvta.global.u64 	%rd110, %rd109;
	{ // callseq 1, 0
	.param .b64 param0;
	st.param.b64 	[param0], %rd110;
	.param .b64 param1;
	st.param.b64 	[param1], 0;
	.param .b32 retval0;
	call.uni (retval0), 
	vprintf, 
	(
	param0, 
	param1
	);
	ld.param.b32 	%r323, [retval0];
	} // callseq 1
$L__BB0_103:
	add.s32 	%r356, %r358, -1;
	add.s32 	%r355, %r355, 1;
	setp.ne.s32 	%p53, %r355, 0;
	@%p53 bra 	$L__BB0_99;
$L__BB0_104:
	setp.lt.u32 	%p54, %r361, 4;
	@%p54 bra 	$L__BB0_123;
	add.s32 	%r454, %r358, -2;
	add.s32 	%r325, %r358, -1;
	mul.wide.u32 	%rd111, %r325, 4;
	add.s64 	%rd112, %rd111, %rd1;
	add.s64 	%rd139, %rd112, 8;
	mov.u64 	%rd113, $str;
	mov.u64 	%rd116, $str$1;
$L__BB0_106:
	add.s32 	%r204, %r454, 1;
	setp.gt.u32 	%p55, %r204, 98;
	mov.b32 	%r455, 0;
	@%p55 bra 	$L__BB0_108;
	ld.local.u32 	%r455, [%rd139];
$L__BB0_108:
	st.local.u32 	[%rd2], %r455;
	cvta.global.u64 	%rd114, %rd113;
	{ // callseq 2, 0
	.param .b64 param0;
	st.param.b64 	[param0], %rd114;
	.param .b64 param1;
	st.param.b64 	[param1], %rd7;
	.param .b32 retval0;
	call.uni (retval0), 
	vprintf, 
	(
	param0, 
	param1
	);
	ld.param.b32 	%r327, [retval0];
	} // callseq 2
	mad.lo.s32 	%r329, %r204, -858993459, 429496728;
	shf.l.wrap.b32 	%r330, %r329, %r329, 31;
	setp.gt.u32 	%p56, %r330, 429496728;
	@%p56 bra 	$L__BB0_110;
	cvta.global.u64 	%rd117, %rd116;
	{ // callseq 3, 0
	.param .b64 param0;
	st.param.b64 	[param0], %rd117;
	.param .b64 param1;
	st.param.b64 	[param1], 0;
	.param .b32 retval0;
	call.uni (retval0), 
	vprintf, 
	(
	param0, 
	param1
	);
	ld.param.b32 	%r331, [retval0];
	} // callseq 3
$L__BB0_110:
	add.s32 	%r207, %r454, -2;
	setp.gt.u32 	%p57, %r454, 98;
	mov.b32 	%r456, 0;
	@%p57 bra 	$L__BB0_112;
	mul.wide.u32 	%rd118, %r454, 4;
	add.s64 	%rd119, %rd1, %rd118;
	ld.local.u32 	%r456, [%rd119+8];
$L__BB0_112:
	st.local.u32 	[%rd2], %r456;
	cvta.global.u64 	%rd121, %rd113;
	{ // callseq 4, 0
	.param .b64 param0;
	st.param.b64 	[param0], %rd121;
	.param .b64 param1;
	st.param.b64 	[param1], %rd7;
	.param .b32 retval0;
	call.uni (retval0), 
	vprintf, 
	(
	param0, 
	param1
	);
	ld.param.b32 	%r334, [retval0];
	} // callseq 4
	mad.lo.s32 	%r336, %r454, -858993459, 429496728;
	shf.l.wrap.b32 	%r337, %r336, %r336, 31;
	setp.gt.u32 	%p58, %r337, 429496728;
	@%p58 bra 	$L__BB0_114;
	cvta.global.u64 	%rd124, %rd116;
	{ // callseq 5, 0
	.param .b64 param0;
	st.param.b64 	[param0], %rd124;
	.param .b64 param1;
	st.param.b64 	[param1], 0;
	.param .b32 retval0;
	call.uni (retval0), 
	vprintf, 
	(
	param0, 
	param1
	);
	ld.param.b32 	%r338, [retval0];
	} // callseq 5
$L__BB0_114:
	add.s32 	%r210, %r454, -1;
	setp.gt.u32 	%p59, %r210, 98;
	mov.b32 	%r457, 0;
	@%p59 bra 	$L__BB0_116;
	mul.wide.u32 	%rd125, %r210, 4;
	add.s64 	%rd126, %rd1, %rd125;
	ld.local.u32 	%r457, [%rd126+8];
$L__BB0_116:
	st.local.u32 	[%rd2], %r457;
	cvta.global.u64 	%rd128, %rd113;
	{ // callseq 6, 0
	.param .b64 param0;
	st.param.b64 	[param0], %rd128;
	.param .b64 param1;
	st.param.b64 	[param1], %rd7;
	.param .b32 retval0;
	call.uni (retval0), 
	vprintf, 
	(
	param0, 
	param1
	);
	ld.param.b32 	%r341, [retval0];
	} // callseq 6
	mad.lo.s32 	%r343, %r210, -858993459, 429496728;
	shf.l.wrap.b32 	%r344, %r343, %r343, 31;
	setp.gt.u32 	%p60, %r344, 429496728;
	@%p60 bra 	$L__BB0_118;
	cvta.global.u64 	%rd131, %rd116;
	{ // callseq 7, 0
	.param .b64 param0;
	st.param.b64 	[param0], %rd131;
	.param .b64 param1;
	st.param.b64 	[param1], 0;
	.param .b32 retval0;
	call.uni (retval0), 
	vprintf, 
	(
	param0, 
	param1
	);
	ld.param.b32 	%r345, [retval0];
	} // callseq 7
$L__BB0_118:
	setp.gt.u32 	%p61, %r207, 98;
	mov.b32 	%r458, 0;
	@%p61 bra 	$L__BB0_120;
	mul.wide.u32 	%rd132, %r207, 4;
	add.s64 	%rd133, %rd1, %rd132;
	ld.local.u32 	%r458, [%rd133+8];
$L__BB0_120:
	st.local.u32 	[%rd2], %r458;
	cvta.global.u64 	%rd135, %rd113;
	{ // callseq 8, 0
	.param .b64 param0;
	st.param.b64 	[param0], %rd135;
	.param .b64 param1;
	st.param.b64 	[param1], %rd7;
	.param .b32 retval0;
	call.uni (retval0), 
	vprintf, 
	(
	param0, 
	param1
	);
	ld.param.b32 	%r348, [retval0];
	} // callseq 8
	mad.lo.s32 	%r350, %r207, -858993459, 429496728;
	shf.l.wrap.b32 	%r351, %r350, %r350, 31;
	setp.gt.u32 	%p62, %r351, 429496728;
	@%p62 bra 	$L__BB0_122;
	cvta.global.u64 	%rd138, %rd116;
	{ // callseq 9, 0
	.param .b64 param0;
	st.param.b64 	[param0], %rd138;
	.param .b64 param1;
	st.param.b64 	[param1], 0;
	.param .b32 retval0;
	call.uni (retval0), 
	vprintf, 
	(
	param0, 
	param1
	);
	ld.param.b32 	%r352, [retval0];
	} // callseq 9
$L__BB0_122:
	add.s32 	%r454, %r454, -4;
	add.s64 	%rd139, %rd139, -16;
	setp.gt.s32 	%p63, %r207, 0;
	@%p63 bra 	$L__BB0_106;
$L__BB0_123:
	ret;

}


// ===== COMPILED SASS (sm_100) =====

	.target	sm_100

	.elftype	@"ET_EXEC"


//--------------------- .note.nv.tkinfo           --------------------------
	.section	.note.nv.tkinfo,"",@"SHT_NOTE"
	.sectionflags	@"SHF_NOTE_NV_TKINFO"
	.tkinfo
        /*0018*/ 	.word	0x00000002
        /*0030*/ 	.string	""
        /*0030*/ 	.string	"ptxas"
        /*0030*/ 	.string	"Cuda compilation tools, release 13.0, V13.0.88"
        /*0030*/ 	.string	"Build cuda_13.0.r13.0/compiler.36424714_0"
        /*0030*/ 	.string	"-arch sm_100 -m 64 "



//--------------------- .note.nv.cuinfo           --------------------------
	.section	.note.nv.cuinfo,"",@"SHT_NOTE"
	.sectionflags	@"SHF_NOTE_NV_CUINFO"
        /*0018*/ 	.short	0x0002
        /*001a*/ 	.short	0x0064
        /*001c*/ 	.short	0x0082
	.zero		2


//--------------------- .nv.info                  --------------------------
	.section	.nv.info,"",@"SHT_CUDA_INFO"
	.align	4


	//----- nvinfo : EIATTR_REGCOUNT
	.align		4
        /*0000*/ 	.byte	0x04, 0x2f
        /*0002*/ 	.short	(.L_3 - .L_2)
	.align		4
.L_2:
        /*0004*/ 	.word	index@(_Z4testv)
        /*0008*/ 	.word	0x0000001b


	//----- nvinfo : EIATTR_FRAME_SIZE
	.align		4
.L_3:
        /*000c*/ 	.byte	0x04, 0x11
        /*000e*/ 	.short	(.L_5 - .L_4)
	.align		4
.L_4:
        /*0010*/ 	.word	index@(_Z4testv)
        /*0014*/ 	.word	0x000001a0


	//----- nvinfo : EIATTR_MIN_STACK_SIZE
	.align		4
.L_5:
        /*0018*/ 	.byte	0x04, 0x12
        /*001a*/ 	.short	(.L_7 - .L_6)
	.align		4
.L_6:
        /*001c*/ 	.word	index@(_Z4testv)
        /*0020*/ 	.word	0x000001a0
.L_7:


//--------------------- .nv.compat                --------------------------
	.section	.nv.compat,"",@"SHT_CUDA_COMPAT_INFO"
	.align	4
        /*0000*/ 	.byte	0x02, 0x09, 0x00, 0x00, 0x02, 0x02, 0x01, 0x00, 0x02, 0x05, 0x05, 0x00, 0x03, 0x07, 0x01, 0x01
        /*0010*/ 	.byte	0x02, 0x03, 0x00, 0x00, 0x02, 0x06, 0x01, 0x00, 0x04, 0x0b, 0x08, 0x00, 0x09, 0x00, 0x00, 0x00
        /*0020*/ 	.byte	0x00, 0x00, 0x00, 0x00


//--------------------- .nv.info._Z4testv         --------------------------
	.section	.nv.info._Z4testv,"",@"SHT_CUDA_INFO"
	.sectionflags	@""
	.align	4


	//----- nvinfo : EIATTR_CUDA_API_VERSION
	.align		4
        /*0000*/ 	.byte	0x04, 0x37
        /*0002*/ 	.short	(.L_9 - .L_8)
.L_8:
        /*0004*/ 	.word	0x00000082


	//----- nvinfo : EIATTR_SPARSE_MMA_MASK
	.align		4
.L_9:
        /*0008*/ 	.byte	0x03, 0x50
        /*000a*/ 	.short	0x0000


	//----- nvinfo : EIATTR_MAXREG_COUNT
	.align		4
        /*000c*/ 	.byte	0x03, 0x1b
        /*000e*/ 	.short	0x00ff


	//----- nvinfo : EIATTR_EXTERNS
	.align		4
        /*0010*/ 	.byte	0x04, 0x0f
        /*0012*/ 	.short	(.L_11 - .L_10)


	//   ....[0]....
	.align		4
.L_10:
        /*0014*/ 	.word	index@(vprintf)


	//----- nvinfo : EIATTR_MERCURY_ISA_VERSION
	.align		4
.L_11:
        /*0018*/ 	.byte	0x03, 0x5f
        /*001a*/ 	.short	0x0101


	//----- nvinfo : EIATTR_VRC_CTA_INIT_COUNT
	.align		4
        /*001c*/ 	.byte	0x02, 0x4a
	.zero		1
	.zero		1


	//----- nvinfo : EIATTR_SYSCALL_OFFSETS
	.align		4
        /*0020*/ 	.byte	0x04, 0x46
        /*0022*/ 	.short	(.L_13 - .L_12)


	//   ....[0]....
.L_12:
        /*0024*/ 	.word	0x00001e00


	//   ....[1]....
        /*0028*/ 	.word	0x00001ed0


	//   ....[2]....
        /*002c*/ 	.word	0x00002060


	//   ....[3]....
        /*0030*/ 	.word	0x00002130


	//   ....[4]....
        /*0034*/ 	.word	0x00002230


	//   ....[5]....
        /*0038*/ 	.word	0x00002300


	//   ....[6]....
        /*003c*/ 	.word	0x00002400


	//   ....[7]....
        /*0040*/ 	.word	0x000024d0


	//   ....[8]....
        /*0044*/ 	.word	0x000025c0


	//   ....[9]....
        /*0048*/ 	.word	0x00002690


	//----- nvinfo : EIATTR_EXIT_INSTR_OFFSETS
	.align		4
.L_13:
        /*004c*/ 	.byte	0x04, 0x1c
        /*004e*/ 	.short	(.L_15 - .L_14)


	//   ....[0]....
.L_14:
        /*0050*/ 	.word	0x00001c80


	//   ....[1]....
        /*0054*/ 	.word	0x00001f40


	//   ....[2]....
        /*0058*/ 	.word	0x000026f0


	//----- nvinfo : EIATTR_CRS_STACK_SIZE
	.align		4
.L_15:
        /*005c*/ 	.byte	0x04, 0x1e
        /*005e*/ 	.short	(.L_17 - .L_16)
.L_16:
        /*0060*/ 	.word	0x00000000


	//----- nvinfo : EIATTR_SW_WAR
	.align		4
.L_17:
        /*0064*/ 	.byte	0x04, 0x36
        /*0066*/ 	.short	(.L_19 - .L_18)
.L_18:
        /*0068*/ 	.word	0x00000008
.L_19:


//--------------------- .nv.callgraph             --------------------------
	.section	.nv.callgraph,"",@"SHT_CUDA_CALLGRAPH"
	.align	4
	.sectionentsize	8
	.align		4
        /*0000*/ 	.word	0x00000000
	.align		4
        /*0004*/ 	.word	0xffffffff
	.align		4
        /*0008*/ 	.word	index@(_Z4testv)
	.align		4
        /*000c*/ 	.word	index@(vprintf)
	.align		4
        /*0010*/ 	.word	0x00000000
	.align		4
        /*0014*/ 	.word	0xfffffffe
	.align		4
        /*0018*/ 	.word	0x00000000
	.align		4
        /*001c*/ 	.word	0xfffffffd
	.align		4
        /*0020*/ 	.word	0x00000000
	.align		4
        /*0024*/ 	.word	0xfffffffc


//--------------------- .nv.constant4             --------------------------
	.section	.nv.constant4,"a",@progbits
	.align	8
	.align		8
.nv.constant4:
        /*0000*/ 	.dword	vprintf
	.align		8
        /*0008*/ 	.dword	$str
	.align		8
        /*0010*/ 	.dword	$str$1


//--------------------- .text._Z4testv            --------------------------
	.section	.text._Z4testv,"ax",@progbits
	.align	128
        .global         _Z4testv
        .type           _Z4testv,@function
        .size           _Z4testv,(.L_x_68 - _Z4testv)
        .other          _Z4testv,@"STO_CUDA_ENTRY STV_DEFAULT"
_Z4testv:
.text._Z4testv:
[----:B------:R-:W0:Y:S02]  /*0000*/  LDC R1, c[0x0][0x37c] ;  /* 0x0000df00ff017b82 */ /* 0x000e240000000800 */
[----:B0-----:R-:W-:Y:S02]  /*0010*/  VIADD R1, R1, 0xfffffe60 ;  /* 0xfffffe6001017836 */ /* 0x001fe40000000000 */
[----:B------:R-:W-:Y:S02]  /*0020*/  IMAD.MOV.U32 R2, RZ, RZ, 0x6 ;  /* 0x00000006ff027424 */ /* 0x000fe400078e00ff */
[----:B------:R-:W-:-:S03]  /*0030*/  IMAD.MOV.U32 R9, RZ, RZ, 0x64 ;  /* 0x00000064ff097424 */ /* 0x000fc600078e00ff */
[----:B------:R0:W-:Y:S04]  /*0040*/  STL [R1+0x4], R2 ;  /* 0x0000040201007387 */ /* 0x0001e80000100800 */
[----:B------:R-:W2:Y:S04]  /*0050*/  LDL R0, [R1+0x4] ;  /* 0x0000040001007983 */ /* 0x000ea80000100800 */
[----:B------:R1:W-:Y:S04]  /*0060*/  STL [R1], R9 ;  /* 0x0000000901007387 */ /* 0x0003e80000100800 */
[----:B------:R-:W3:Y:S01]  /*0070*/  LDL R3, [R1] ;  /* 0x0000000001037983 */ /* 0x000ee20000100800 */
[----:B------:R-:W-:-:S02]  /*0080*/  IMAD.MOV.U32 R17, RZ, RZ, R1 ;  /* 0x000000ffff117224 */ /* 0x000fc400078e0001 */
[----:B------:R-:W-:Y:S02]  /*0090*/  HFMA2 R6, -RZ, RZ, 0, 2.384185791015625e-06 ;  /* 0x00000028ff067431 */ /* 0x000fe400000001ff */
[----:B------:R-:W-:Y:S01]  /*00a0*/  IMAD.MOV.U32 R13, RZ, RZ, 0x14 ;  /* 0x00000014ff0d7424 */ /* 0x000fe200078e00ff */
[----:B------:R-:W-:Y:S01]  /*00b0*/  MOV R10, 0x78 ;  /* 0x00000078000a7802 */ /* 0x000fe20000000f00 */
[----:B------:R-:W-:Y:S02]  /*00c0*/  IMAD.MOV.U32 R12, RZ, RZ, RZ ;  /* 0x000000ffff0c7224 */ /* 0x000fe400078e00ff */
[----:B------:R-:W-:Y:S02]  /*00d0*/  IMAD.MOV.U32 R7, RZ, RZ, 0x3c ;  /* 0x0000003cff077424 */ /* 0x000fe400078e00ff */
[----:B------:R-:W-:Y:S01]  /*00e0*/  IMAD.MOV.U32 R8, RZ, RZ, 0x50 ;  /* 0x00000050ff087424 */ /* 0x000fe200078e00ff */
[----:B------:R1:W-:Y:S04]  /*00f0*/  STL.64 [R1+0x8], R12 ;  /* 0x0000080c01007387 */ /* 0x0003e80000100a00 */
[----:B------:R1:W-:Y:S04]  /*0100*/  STL.64 [R1+0x10], R6 ;  /* 0x0000100601007387 */ /* 0x0003e80000100a00 */
[----:B------:R1:W-:Y:S04]  /*0110*/  STL.64 [R1+0x18], R8 ;  /* 0x0000180801007387 */ /* 0x0003e80000100a00 */
[----:B------:R1:W-:Y:S01]  /*0120*/  STL [R1+0x20], R10 ;  /* 0x0000200a01007387 */ /* 0x0003e20000100800 */
[----:B--2---:R-:W-:-:S05]  /*0130*/  IADD3 R0, PT, PT, R0, 0x1, RZ ;  /* 0x0000000100007810 */ /* 0x004fca0007ffe0ff */
[----:B------:R-:W-:Y:S01]  /*0140*/  IMAD.MOV.U32 R18, RZ, RZ, R0 ;  /* 0x000000ffff127224 */ /* 0x000fe200078e0000 */
[----:B------:R1:W-:Y:S01]  /*0150*/  STL [R1+0x4], R0 ;  /* 0x0000040001007387 */ /* 0x0003e20000100800 */
[----:B---3--:R-:W-:-:S13]  /*0160*/  ISETP.GT.AND P0, PT, R0, R3, PT ;  /* 0x000000030000720c */ /* 0x008fda0003f04270 */
[----:B------:R-:W-:Y:S02]  /*0170*/  @!P0 IMAD.MOV.U32 R5, RZ, RZ, 0x8c ;  /* 0x0000008cff058424 */ /* 0x000fe400078e00ff */
[----:B------:R-:W-:-:S05]  /*0180*/  @!P0 IMAD R4, R18, 0x4, R17 ;  /* 0x0000000412048824 */ /* 0x000fca00078e0211 */
[----:B------:R1:W-:Y:S04]  /*0190*/  @!P0 STL [R4+0x8], R5 ;  /* 0x0000080504008387 */ /* 0x0003e80000100800 */
[----:B0-----:R-:W2:Y:S04]  /*01a0*/  @!P0 LDL R2, [R1+0x4] ;  /* 0x0000040001028983 */ /* 0x001ea80000100800 */
[----:B------:R-:W3:Y:S01]  /*01b0*/  @!P0 LDL R3, [R1] ;  /* 0x0000000001038983 */ /* 0x000ee20000100800 */
[----:B------:R-:W0:Y:S01]  /*01c0*/  LDC R16, c[0x0][0x2f8] ;  /* 0x0000be00ff107b82 */ /* 0x000e220000000800 */
[----:B------:R-:W4:Y:S01]  /*01d0*/  LDCU UR4, c[0x0][0x2fc] ;  /* 0x00005f80ff0477ac */ /* 0x000f220008000800 */
[----:B------:R-:W-:Y:S04]  /*01e0*/  BSSY.RECONVERGENT B0, `(.L_x_0) ;  /* 0x000019e000007945 */ /* 0x000fe80003800200 */
[----:B------:R-:W-:Y:S01]  /*01f0*/  BSSY.RELIABLE B8, `(.L_x_1) ;  /* 0x0000195000087945 */ /* 0x000fe20003800100 */
[----:B0-----:R-:W-:Y:S01]  /*0200*/  IADD3 R16, P1, P2, R1, 0x198, R16 ;  /* 0x0000019801107810 */ /* 0x001fe20007a3e010 */
[----:B--2---:R-:W-:-:S03]  /*0210*/  @!P0 VIADD R18, R2, 0x1 ;  /* 0x0000000102128836 */ /* 0x004fc60000000000 */
[----:B----4-:R-:W-:Y:S02]  /*0220*/  IADD3.X R2, PT, PT, RZ, UR4, RZ, P1, P2 ;  /* 0x00000004ff027c10 */ /* 0x010fe40008fe44ff */
[----:B------:R1:W-:Y:S01]  /*0230*/  @!P0 STL [R1+0x4], R18 ;  /* 0x0000041201008387 */ /* 0x0003e20000100800 */
[----:B---3--:R-:W-:-:S13]  /*0240*/  ISETP.GT.AND P0, PT, R18, R3, PT ;  /* 0x000000031200720c */ /* 0x008fda0003f04270 */
[----:B-1----:R-:W-:Y:S05]  /*0250*/  @P0 BRA `(.L_x_2) ;  /* 0x0000000000400947 */ /* 0x002fea0003800000 */
[----:B------:R-:W-:Y:S01]  /*0260*/  LEA R5, R18, R17, 0x2 ;  /* 0x0000001112057211 */ /* 0x000fe200078e10ff */
[----:B------:R-:W-:-:S05]  /*0270*/  IMAD.MOV.U32 R0, RZ, RZ, 0xa0 ;  /* 0x000000a0ff007424 */ /* 0x000fca00078e00ff */
[----:B------:R0:W-:Y:S04]  /*0280*/  STL [R5+0x8], R0 ;  /* 0x0000080005007387 */ /* 0x0001e80000100800 */
[----:B------:R-:W2:Y:S04]  /*0290*/  LDL R18, [R1+0x4] ;  /* 0x0000040001127983 */ /* 0x000ea80000100800 */
[----:B------:R-:W3:Y:S01]  /*02a0*/  LDL R3, [R1] ;  /* 0x0000000001037983 */ /* 0x000ee20000100800 */
[----:B--2---:R-:W-:-:S05]  /*02b0*/  VIADD R18, R18, 0x1 ;  /* 0x0000000112127836 */ /* 0x004fca0000000000 */
[----:B------:R0:W-:Y:S01]  /*02c0*/  STL [R1+0x4], R18 ;  /* 0x0000041201007387 */ /* 0x0001e20000100800 */
[----:B---3--:R-:W-:-:S13]  /*02d0*/  ISETP.GT.AND P0, PT, R18, R3, PT ;  /* 0x000000031200720c */ /* 0x008fda0003f04270 */
[----:B0-----:R-:W-:Y:S05]  /*02e0*/  @P0 BRA `(.L_x_3) ;  /* 0x0000000000400947 */ /* 0x001fea0003800000 */
[----:B------:R-:W-:Y:S02]  /*02f0*/  HFMA2 R0, -RZ, RZ, 0, 1.07288360595703125e-05 ;  /* 0x000000b4ff007431 */ /* 0x000fe400000001ff */
[----:B------:R-:W-:-:S05]  /*0300*/  IMAD R5, R18, 0x4, R17 ;  /* 0x0000000412057824 */ /* 0x000fca00078e0211 */
[----:B------:R0:W-:Y:S04]  /*0310*/  STL [R5+0x8], R0 ;  /* 0x0000080005007387 */ /* 0x0001e80000100800 */
[----:B------:R-:W2:Y:S04]  /*0320*/  LDL R18, [R1+0x4] ;  /* 0x0000040001127983 */ /* 0x000ea80000100800 */
[----:B------:R0:W5:Y:S01]  /*0330*/  LDL R3, [R1] ;  /* 0x0000000001037983 */ /* 0x0001620000100800 */
[----:B--2---:R-:W-:-:S05]  /*0340*/  VIADD R18, R18, 0x1 ;  /* 0x0000000112127836 */ /* 0x004fca0000000000 */
[----:B------:R0:W-:Y:S02]  /*0350*/  STL [R1+0x4], R18 ;  /* 0x0000041201007387 */ /* 0x0001e40000100800 */
.L_x_2:
[----:B-----5:R-:W-:-:S13]  /*0360*/  ISETP.GT.AND P0, PT, R18, R3, PT ;  /* 0x000000031200720c */ /* 0x020fda0003f04270 */
[----:B------:R-:W-:Y:S05]  /*0370*/  @P0 BRA `(.L_x_4) ;  /* 0x0000000000400947 */ /* 0x000fea0003800000 */
[----:B0-----:R-:W-:Y:S02]  /*0380*/  IMAD R5, R18, 0x4, R17 ;  /* 0x0000000412057824 */ /* 0x001fe400078e0211 */
[----:B------:R-:W-:-:S05]  /*0390*/  IMAD.MOV.U32 R0, RZ, RZ, 0xc8 ;  /* 0x000000c8ff007424 */ /* 0x000fca00078e00ff */
[----:B------:R0:W-:Y:S04]  /*03a0*/  STL [R5+0x8], R0 ;  /* 0x0000080005007387 */ /* 0x0001e80000100800 */
[----:B------:R-:W2:Y:S04]  /*03b0*/  LDL R18, [R1+0x4] ;  /* 0x0000040001127983 */ /* 0x000ea80000100800 */
[----:B------:R0:W5:Y:S01]  /*03c0*/  LDL R3, [R1] ;  /* 0x0000000001037983 */ /* 0x0001620000100800 */
[----:B--2---:R-:W-:-:S05]  /*03d0*/  IADD3 R18, PT, PT, R18, 0x1, RZ ;  /* 0x0000000112127810 */ /* 0x004fca0007ffe0ff */
[----:B------:R0:W-:Y:S02]  /*03e0*/  STL [R1+0x4], R18 ;  /* 0x0000041201007387 */ /* 0x0001e40000100800 */
.L_x_3:
[----:B-----5:R-:W-:-:S13]  /*03f0*/  ISETP.GT.AND P0, PT, R18, R3, PT ;  /* 0x000000031200720c */ /* 0x020fda0003f04270 */
[----:B------:R-:W-:Y:S05]  /*0400*/  @P0 BRA `(.L_x_5) ;  /* 0x0000000000400947 */ /* 0x000fea0003800000 */
[----:B0-----:R-:W-:Y:S02]  /*0410*/  IMAD R5, R18, 0x4, R17 ;  /* 0x0000000412057824 */ /* 0x001fe400078e0211 */
[----:B------:R-:W-:-:S05]  /*0420*/  IMAD.MOV.U32 R0, RZ, RZ, 0xdc ;  /* 0x000000dcff007424 */ /* 0x000fca00078e00ff */
[----:B------:R1:W-:Y:S04]  /*0430*/  STL [R5+0x8], R0 ;  /* 0x0000080005007387 */ /* 0x0003e80000100800 */
[----:B------:R-:W2:Y:S04]  /*0440*/  LDL R18, [R1+0x4] ;  /* 0x0000040001127983 */ /* 0x000ea80000100800 */
[----:B------:R1:W5:Y:S01]  /*0450*/  LDL R3, [R1] ;  /* 0x0000000001037983 */ /* 0x0003620000100800 */
[----:B--2---:R-:W-:-:S05]  /*0460*/  VIADD R18, R18, 0x1 ;  /* 0x0000000112127836 */ /* 0x004fca0000000000 */
[----:B------:R1:W-:Y:S02]  /*0470*/  STL [R1+0x4], R18 ;  /* 0x0000041201007387 */ /* 0x0003e40000100800 */
.L_x_4:
[----:B-----5:R-:W-:-:S13]  /*0480*/  ISETP.GT.AND P0, PT, R18, R3, PT ;  /* 0x000000031200720c */ /* 0x020fda0003f04270 */
[----:B------:R-:W-:Y:S05]  /*0490*/  @P0 BRA `(.L_x_6) ;  /* 0x0000000000400947 */ /* 0x000fea0003800000 */
[----:B01----:R-:W-:Y:S01]  /*04a0*/  LEA R5, R18, R17, 0x2 ;  /* 0x0000001112057211 */ /* 0x003fe200078e10ff */
[----:B------:R-:W-:-:S05]  /*04b0*/  IMAD.MOV.U32 R0, RZ, RZ, 0xf0 ;  /* 0x000000f0ff007424 */ /* 0x000fca00078e00ff */
[----:B------:R1:W-:Y:S04]  /*04c0*/  STL [R5+0x8], R0 ;  /* 0x0000080005007387 */ /* 0x0003e80000100800 */
[----:B------:R-:W2:Y:S04]  /*04d0*/  LDL R18, [R1+0x4] ;  /* 0x0000040001127983 */ /* 0x000ea80000100800 */
[----:B------:R1:W5:Y:S01]  /*04e0*/  LDL R3, [R1] ;  /* 0x0000000001037983 */ /* 0x0003620000100800 */
[----:B--2---:R-:W-:-:S05]  /*04f0*/  VIADD R18, R18, 0x1 ;  /* 0x0000000112127836 */ /* 0x004fca0000000000 */
[----:B------:R1:W-:Y:S02]  /*0500*/  STL [R1+0x4], R18 ;  /* 0x0000041201007387 */ /* 0x0003e40000100800 */
.L_x_5:
[----:B-----5:R-:W-:-:S13]  /*0510*/  ISETP.GT.AND P0, PT, R18, R3, PT ;  /* 0x000000031200720c */ /* 0x020fda0003f04270 */
[----:B------:R-:W-:Y:S05]  /*0520*/  @P0 BRA `(.L_x_7) ;  /* 0x0000000000400947 */ /* 0x000fea0003800000 */
[----:B01----:R-:W-:Y:S01]  /*0530*/  IMAD R5, R18, 0x4, R17 ;  /* 0x0000000412057824 */ /* 0x003fe200078e0211 */
[----:B------:R-:W-:-:S05]  /*0540*/  MOV R0, 0x104 ;  /* 0x0000010400007802 */ /* 0x000fca0000000f00 */
[----:B------:R2:W-:Y:S04]  /*0550*/  STL [R5+0x8], R0 ;  /* 0x0000080005007387 */ /* 0x0005e80000100800 */
[----:B------:R-:W3:Y:S04]  /*0560*/  LDL R18, [R1+0x4] ;  /* 0x0000040001127983 */ /* 0x000ee80000100800 */
[----:B------:R2:W5:Y:S01]  /*0570*/  LDL R3, [R1] ;  /* 0x0000000001037983 */ /* 0x0005620000100800 */
[----:B---3--:R-:W-:-:S05]  /*0580*/  VIADD R18, R18, 0x1 ;  /* 0x0000000112127836 */ /* 0x008fca0000000000 */
[----:B------:R2:W-:Y:S02]  /*0590*/  STL [R1+0x4], R18 ;  /* 0x0000041201007387 */ /* 0x0005e40000100800 */
.L_x_6:
[----:B-----5:R-:W-:-:S13]  /*05a0*/  ISETP.GT.AND P0, PT, R18, R3, PT ;  /* 0x000000031200720c */ /* 0x020fda0003f04270 */
[----:B------:R-:W-:Y:S05]  /*05b0*/  @P0 BRA `(.L_x_8) ;  /* 0x0000000000400947 */ /* 0x000fea0003800000 */
[----:B012---:R-:W-:Y:S02]  /*05c0*/  IMAD R5, R18, 0x4, R17 ;  /* 0x0000000412057824 */ /* 0x007fe400078e0211 */
[----:B------:R-:W-:-:S05]  /*05d0*/  IMAD.MOV.U32 R0, RZ, RZ, 0x118 ;  /* 0x00000118ff007424 */ /* 0x000fca00078e00ff */
[----:B------:R2:W-:Y:S04]  /*05e0*/  STL [R5+0x8], R0 ;  /* 0x0000080005007387 */ /* 0x0005e80000100800 */
[----:B------:R-:W3:Y:S04]  /*05f0*/  LDL R18, [R1+0x4] ;  /* 0x0000040001127983 */ /* 0x000ee80000100800 */
[----:B------:R2:W5:Y:S01]  /*0600*/  LDL R3, [R1] ;  /* 0x0000000001037983 */ /* 0x0005620000100800 */
[----:B---3--:R-:W-:-:S05]  /*0610*/  IADD3 R18, PT, PT, R18, 0x1, RZ ;  /* 0x0000000112127810 */ /* 0x008fca0007ffe0ff */
[----:B------:R2:W-:Y:S02]  /*0620*/  STL [R1+0x4], R18 ;  /* 0x0000041201007387 */ /* 0x0005e40000100800 */
.L_x_7:
[----:B-----5:R-:W-:-:S13]  /*0630*/  ISETP.GT.AND P0, PT, R18, R3, PT ;  /* 0x000000031200720c */ /* 0x020fda0003f04270 */
[----:B------:R-:W-:Y:S05]  /*0640*/  @P0 BRA `(.L_x_9) ;  /* 0x0000000000400947 */ /* 0x000fea0003800000 */
[----:B012---:R-:W-:Y:S02]  /*0650*/  IMAD R5, R18, 0x4, R17 ;  /* 0x0000000412057824 */ /* 0x007fe400078e0211 */
[----:B------:R-:W-:-:S05]  /*0660*/  IMAD.MOV.U32 R0, RZ, RZ, 0x12c ;  /* 0x0000012cff007424 */ /* 0x000fca00078e00ff */
[----:B------:R3:W-:Y:S04]  /*0670*/  STL [R5+0x8], R0 ;  /* 0x0000080005007387 */ /* 0x0007e80000100800 */
[----:B------:R-:W2:Y:S04]  /*0680*/  LDL R18, [R1+0x4] ;  /* 0x0000040001127983 */ /* 0x000ea80000100800 */
[----:B------:R3:W5:Y:S01]  /*0690*/  LDL R3, [R1] ;  /* 0x0000000001037983 */ /* 0x0007620000100800 */
[----:B--2---:R-:W-:-:S05]  /*06a0*/  VIADD R18, R18, 0x1 ;  /* 0x0000000112127836 */ /* 0x004fca0000000000 */
[----:B------:R3:W-:Y:S02]  /*06b0*/  STL [R1+0x4], R18 ;  /* 0x0000041201007387 */ /* 0x0007e40000100800 */
.L_x_8:
[----:B-----5:R-:W-:-:S13]  /*06c0*/  ISETP.GT.AND P0, PT, R18, R3, PT ;  /* 0x000000031200720c */ /* 0x020fda0003f04270 */
[----:B------:R-:W-:Y:S05]  /*06d0*/  @P0 BRA `(.L_x_10) ;  /* 0x0000000000400947 */ /* 0x000fea0003800000 */
[----:B0123--:R-:W-:Y:S01]  /*06e0*/  LEA R5, R18, R17, 0x2 ;  /* 0x0000001112057211 */ /* 0x00ffe200078e10ff */
[----:B------:R-:W-:-:S05]  /*06f0*/  IMAD.MOV.U32 R0, RZ, RZ, 0x140 ;  /* 0x00000140ff007424 */ /* 0x000fca00078e00ff */
[----:B------:R3:W-:Y:S04]  /*0700*/  STL [R5+0x8], R0 ;  /* 0x0000080005007387 */ /* 0x0007e80000100800 */
[----:B------:R-:W2:Y:S04]  /*0710*/  LDL R18, [R1+0x4] ;  /* 0x0000040001127983 */ /* 0x000ea80000100800 */
[----:B------:R3:W5:Y:S01]  /*0720*/  LDL R3, [R1] ;  /* 0x0000000001037983 */ /* 0x0007620000100800 */
[----:B--2---:R-:W-:-:S05]  /*0730*/  VIADD R18, R18, 0x1 ;  /* 0x0000000112127836 */ /* 0x004fca0000000000 */
[----:B------:R3:W-:Y:S02]  /*0740*/  STL [R1+0x4], R18 ;  /* 0x0000041201007387 */ /* 0x0007e40000100800 */
.L_x_9:
[----:B-----5:R-:W-:-:S13]  /*0750*/  ISETP.GT.AND P0, PT, R18, R3, PT ;  /* 0x000000031200720c */ /* 0x020fda0003f04270 */
[----:B------:R-:W-:Y:S05]  /*0760*/  @P0 BRA `(.L_x_11) ;  /* 0x0000000000400947 */ /* 0x000fea0003800000 */
[----:B0123--:R-:W-:Y:S02]  /*0770*/  HFMA2 R0, -RZ, RZ, 0, 2.02655792236328125e-05 ;  /* 0x00000154ff007431 */ /* 0x00ffe400000001ff */
[----:B------:R-:W-:-:S05]  /*0780*/  IMAD R5, R18, 0x4, R17 ;  /* 0x0000000412057824 */ /* 0x000fca00078e0211 */
[----:B------:R4:W-:Y:S04]  /*0790*/  STL [R5+0x8], R0 ;  /* 0x0000080005007387 */ /* 0x0009e80000100800 */
[----:B------:R-:W2:Y:S04]  /*07a0*/  LDL R18, [R1+0x4] ;  /* 0x0000040001127983 */ /* 0x000ea80000100800 */
[----:B------:R4:W5:Y:S01]  /*07b0*/  LDL R3, [R1] ;  /* 0x0000000001037983 */ /* 0x0009620000100800 */
[----:B--2---:R-:W-:-:S05]  /*07c0*/  VIADD R18, R18, 0x1 ;  /* 0x0000000112127836 */ /* 0x004fca0000000000 */
[----:B------:R4:W-:Y:S02]  /*07d0*/  STL [R1+0x4], R18 ;  /* 0x0000041201007387 */ /* 0x0009e40000100800 */
.L_x_10:
[----:B-----5:R-:W-:-:S13]  /*07e0*/  ISETP.GT.AND P0, PT, R18, R3, PT ;  /* 0x000000031200720c */ /* 0x020fda0003f04270 */
[----:B------:R-:W-:Y:S05]  /*07f0*/  @P0 BRA `(.L_x_12) ;  /* 0x0000000000400947 */ /* 0x000fea0003800000 */
[----:B01234-:R-:W-:Y:S02]  /*0800*/  IMAD R5, R18, 0x4, R17 ;  /* 0x0000000412057824 */ /* 0x01ffe400078e0211 */
[----:B------:R-:W-:-:S05]  /*0810*/  IMAD.MOV.U32 R0, RZ, RZ, 0x168 ;  /* 0x00000168ff007424 */ /* 0x000fca00078e00ff */
[----:B------:R4:W-:Y:S04]  /*0820*/  STL [R5+0x8], R0 ;  /* 0x0000080005007387 */ /* 0x0009e80000100800 */
[----:B------:R-:W2:Y:S04]  /*0830*/  LDL R18, [R1+0x4] ;  /* 0x0000040001127983 */ /* 0x000ea80000100800 */
[----:B------:R4:W5:Y:S01]  /*0840*/  LDL R3, [R1] ;  /* 0x0000000001037983 */ /* 0x0009620000100800 */
[----:B--2---:R-:W-:-:S05]  /*0850*/  IADD3 R18, PT, PT, R18, 0x1, RZ ;  /* 0x0000000112127810 */ /* 0x004fca0007ffe0ff */
[----:B------:R4:W-:Y:S02]  /*0860*/  STL [R1+0x4], R18 ;  /* 0x0000041201007387 */ /* 0x0009e40000100800 */
.L_x_11:
[----:B-----5:R-:W-:-:S13]  /*0870*/  ISETP.GT.AND P0, PT, R18, R3, PT ;  /* 0x000000031200720c */ /* 0x020fda0003f04270 */
[----:B------:R-:W-:Y:S05]  /*0880*/  @P0 BRA `(.L_x_13) ;  /* 0x0000000000400947 */ /* 0x000fea0003800000 */
[----:B01234-:R-:W-:Y:S02]  /*0890*/  IMAD R5, R18, 0x4, R17 ;  /* 0x0000000412057824 */ /* 0x01ffe400078e0211 */
[----:B------:R-:W-:-:S05]  /*08a0*/  IMAD.MOV.U32 R0, RZ, RZ, 0x17c ;  /* 0x0000017cff007424 */ /* 0x000fca00078e00ff */
[----:B------:R0:W-:Y:S04]  /*08b0*/  STL [R5+0x8], R0 ;  /* 0x0000080005007387 */ /* 0x0001e80000100800 */
[----:B------:R-:W2:Y:S04]  /*08c0*/  LDL R18, [R1+0x4] ;  /* 0x0000040001127983 */ /* 0x000ea80000100800 */
[----:B------:R0:W5:Y:S01]  /*08d0*/  LDL R3, [R1] ;  /* 0x0000000001037983 */ /* 0x0001620000100800 */
[----:B--2---:R-:W-:-:S05]  /*08e0*/  VIADD R18, R18, 0x1 ;  /* 0x0000000112127836 */ /* 0x004fca0000000000 */
[----:B------:R0:W-:Y:S02]  /*08f0*/  STL [R1+0x4], R18 ;  /* 0x0000041201007387 */ /* 0x0001e40000100800 */
.L_x_12:
[----:B-----5:R-:W-:-:S13]  /*0900*/  ISETP.GT.AND P0, PT, R18, R3, PT ;  /* 0x000000031200720c */ /* 0x020fda0003f04270 */
[----:B------:R-:W-:Y:S05]  /*0910*/  @P0 BRA `(.L_x_14) ;  /* 0x0000000000400947 */ /* 0x000fea0003800000 */
[----:B01234-:R-:W-:Y:S01]  /*0920*/  LEA R5, R18, R17, 0x2 ;  /* 0x0000001112057211 */ /* 0x01ffe200078e10ff */
[----:B------:R-:W-:-:S05]  /*0930*/  IMAD.MOV.U32 R0, RZ, RZ, 0x190 ;  /* 0x00000190ff007424 */ /* 0x000fca00078e00ff */
[----:B------:R0:W-:Y:S04]  /*0940*/  STL [R5+0x8], R0 ;  /* 0x0000080005007387 */ /* 0x0001e80000100800 */
[----:B------:R-:W2:Y:S04]  /*0950*/  LDL R18, [R1+0x4] ;  /* 0x0000040001127983 */ /* 0x000ea80000100800 */
[----:B------:R0:W5:Y:S01]  /*0960*/  LDL R3, [R1] ;  /* 0x0000000001037983 */ /* 0x0001620000100800 */
[----:B--2---:R-:W-:-:S05]  /*0970*/  VIADD R18, R18, 0x1 ;  /* 0x0000000112127836 */ /* 0x004fca0000000000 */
[----:B------:R0:W-:Y:S02]  /*0980*/  STL [R1+0x4], R18 ;  /* 0x0000041201007387 */ /* 0x0001e40000100800 */
.L_x_13:
[----:B-----5:R-:W-:-:S13]  /*0990*/  ISETP.GT.AND P0, PT, R18, R3, PT ;  /* 0x000000031200720c */ /* 0x020fda0003f04270 */
[----:B------:R-:W-:Y:S05]  /*09a0*/  @P0 BRA `(.L_x_15) ;  /* 0x0000000000400947 */ /* 0x000fea0003800000 */
[----:B01234-:R-:W-:Y:S01]  /*09b0*/  IMAD R5, R18, 0x4, R17 ;  /* 0x0000000412057824 */ /* 0x01ffe200078e0211 */
[----:B------:R-:W-:-:S05]  /*09c0*/  MOV R0, 0x1a4 ;  /* 0x000001a400007802 */ /* 0x000fca0000000f00 */
[----:B------:R0:W-:Y:S04]  /*09d0*/  STL [R5+0x8], R0 ;  /* 0x0000080005007387 */ /* 0x0001e80000100800 */
[----:B------:R-:W2:Y:S04]  /*09e0*/  LDL R18, [R1+0x4] ;  /* 0x0000040001127983 */ /* 0x000ea80000100800 */
[----:B------:R0:W5:Y:S01]  /*09f0*/  LDL R3, [R1] ;  /* 0x0000000001037983 */ /* 0x0001620000100800 */
[----:B--2---:R-:W-:-:S05]  /*0a00*/  VIADD R18, R18, 0x1 ;  /* 0x0000000112127836 */ /* 0x004fca0000000000 */
[----:B------:R0:W-:Y:S02]  /*0a10*/  STL [R1+0x4], R18 ;  /* 0x0000041201007387 */ /* 0x0001e40000100800 */
.L_x_14:
        /* <DEDUP_REMOVED lines=9> */
.L_x_15:
        /* <DEDUP_REMOVED lines=9> */
.L_x_16:
        /* <DEDUP_REMOVED lines=9> */
.L_x_17:
[----:B-----5:R-:W-:-:S13]  /*0bd0*/  ISETP.GT.AND P0, PT, R18, R3, PT ;  /* 0x000000031200720c */ /* 0x020fda0003f04270 */
[----:B------:R-:W-:Y:S05]  /*0be0*/  @P0 BRA `(.L_x_19) ;  /* 0x0000000000400947 */ /* 0x000fea0003800000 */
[----:B01234-:R-:W-:Y:S02]  /*0bf0*/  HFMA2 R0, -RZ, RZ, 0, 2.98023223876953125e-05 ;  /* 0x000001f4ff007431 */ /* 0x01ffe400000001ff */
[----:B------:R-:W-:-:S05]  /*0c00*/  IMAD R5, R18, 0x4, R17 ;  /* 0x0000000412057824 */ /* 0x000fca00078e0211 */
[----:B------:R0:W-:Y:S04]  /*0c10*/  STL [R5+0x8], R0 ;  /* 0x0000080005007387 */ /* 0x0001e80000100800 */
[----:B------:R-:W2:Y:S04]  /*0c20*/  LDL R18, [R1+0x4] ;  /* 0x0000040001127983 */ /* 0x000ea80000100800 */
[----:B------:R0:W5:Y:S01]  /*0c30*/  LDL R3, [R1] ;  /* 0x0000000001037983 */ /* 0x0001620000100800 */
[----:B--2---:R-:W-:-:S05]  /*0c40*/  VIADD R18, R18, 0x1 ;  /* 0x0000000112127836 */ /* 0x004fca0000000000 */
[----:B------:R0:W-:Y:S02]  /*0c50*/  STL [R1+0x4], R18 ;  /* 0x0000041201007387 */ /* 0x0001e40000100800 */
.L_x_18:
        /* <DEDUP_REMOVED lines=9> */
.L_x_19:
        /* <DEDUP_REMOVED lines=9> */
.L_x_20:
        /* <DEDUP_REMOVED lines=9> */
.L_x_21:
        /* <DEDUP_REMOVED lines=9> */
.L_x_22:
        /* <DEDUP_REMOVED lines=9> */
.L_x_23:
        /* <DEDUP_REMOVED lines=9> */
.L_x_24:
        /* <DEDUP_REMOVED lines=9> */
.L_x_25:
        /* <DEDUP_REMOVED lines=9> */
.L_x_26:
        /* <DEDUP_REMOVED lines=9> */
.L_x_27:
        /* <DEDUP_REMOVED lines=9> */
.L_x_28:
        /* <DEDUP_REMOVED lines=9> */
.L_x_29:
        /* <DEDUP_REMOVED lines=9> */
.L_x_30:
        /* <DEDUP_REMOVED lines=9> */
.L_x_31:
        /* <DEDUP_REMOVED lines=9> */
.L_x_32:
        /* <DEDUP_REMOVED lines=9> */
.L_x_33:
        /* <DEDUP_REMOVED lines=9> */
.L_x_34:
        /* <DEDUP_REMOVED lines=9> */
.L_x_35:
        /* <DEDUP_REMOVED lines=9> */
.L_x_36:
        /* <DEDUP_REMOVED lines=9> */
.L_x_37:
        /* <DEDUP_REMOVED lines=9> */
.L_x_38:
        /* <DEDUP_REMOVED lines=9> */
.L_x_39:
        /* <DEDUP_REMOVED lines=9> */
.L_x_40:
        /* <DEDUP_REMOVED lines=9> */
.L_x_41:
        /* <DEDUP_REMOVED lines=9> */
.L_x_42:
        /* <DEDUP_REMOVED lines=9> */
.L_x_43:
[----:B-----5:R-:W-:-:S13]  /*1a70*/  ISETP.GT.AND P0, PT, R18, R3, PT ;  /* 0x000000031200720c */ /* 0x020fda0003f04270 */
[----:B------:R-:W-:Y:S05]  /*1a80*/  @P0 BREAK.RELIABLE B8 ;  /* 0x0000000000080942 */ /* 0x000fea0003800100 */
        /* <DEDUP_REMOVED lines=8> */
.L_x_44:
[----:B-----5:R-:W-:-:S13]  /*1b10*/  ISETP.GT.AND P0, PT, R18, R3, PT ;  /* 0x000000031200720c */ /* 0x020fda0003f04270 */
[----:B------:R-:W-:Y:S05]  /*1b20*/  @P0 BREAK.RELIABLE B8 ;  /* 0x0000000000080942 */ /* 0x000fea0003800100 */
[----:B------:R-:W-:Y:S05]  /*1b30*/  @P0 BRA `(.L_x_45) ;  /* 0x0000000000200947 */ /* 0x000fea0003800000 */
[----:B------:R-:W-:Y:S05]  /*1b40*/  BSYNC.RELIABLE B8 ;  /* 0x0000000000087941 */ /* 0x000fea0003800100 */
.L_x_1:
[----:B01234-:R-:W-:Y:S02]  /*1b50*/  IMAD R5, R18, 0x4, R17 ;  /* 0x0000000412057824 */ /* 0x01ffe400078e0211 */
[----:B------:R-:W-:-:S05]  /*1b60*/  IMAD.MOV.U32 R0, RZ, RZ, 0x410 ;  /* 0x00000410ff007424 */ /* 0x000fca00078e00ff */
[----:B------:R0:W-:Y:S04]  /*1b70*/  STL [R5+0x8], R0 ;  /* 0x0000080005007387 */ /* 0x0001e80000100800 */
[----:B------:R-:W2:Y:S04]  /*1b80*/  LDL R18, [R1+0x4] ;  /* 0x0000040001127983 */ /* 0x000ea80000100800 */
[----:B------:R0:W5:Y:S01]  /*1b90*/  LDL R3, [R1] ;  /* 0x0000000001037983 */ /* 0x0001620000100800 */
[----:B--2---:R-:W-:-:S05]  /*1ba0*/  IADD3 R18, PT, PT, R18, 0x1, RZ ;  /* 0x0000000112127810 */ /* 0x004fca0007ffe0ff */
[----:B------:R0:W-:Y:S02]  /*1bb0*/  STL [R1+0x4], R18 ;  /* 0x0000041201007387 */ /* 0x0001e40000100800 */
.L_x_45:
[----:B------:R-:W-:Y:S05]  /*1bc0*/  BSYNC.RECONVERGENT B0 ;  /* 0x0000000000007941 */ /* 0x000fea0003800200 */
.L_x_0:
[----:B------:R-:W-:Y:S05]  /*1bd0*/  WARPSYNC.ALL ;  /* 0x0000000000007948 */ /* 0x000fea0003800000 */
[----:B-----5:R-:W-:Y:S01]  /*1be0*/  ISETP.GT.AND P0, PT, R18, R3, PT ;  /* 0x000000031200720c */ /* 0x020fe20003f04270 */
[----:B------:R-:W-:-:S12]  /*1bf0*/  BSSY.RECONVERGENT B0, `(.L_x_46) ;  /* 0x0000007000007945 */ /* 0x000fd80003800200 */
[----:B------:R-:W-:Y:S05]  /*1c00*/  @P0 BRA `(.L_x_47) ;  /* 0x0000000000140947 */ /* 0x000fea0003800000 */
[----:B------:R-:W-:Y:S02]  /*1c10*/  IMAD R3, R18, 0x4, R17 ;  /* 0x0000000412037824 */ /* 0x000fe400078e0211 */
[----:B01234-:R-:W-:-:S05]  /*1c20*/  IMAD.MOV.U32 R0, RZ, RZ, 0x424 ;  /* 0x00000424ff007424 */ /* 0x01ffca00078e00ff */
[----:B------:R0:W-:Y:S04]  /*1c30*/  STL [R3+0x8], R0 ;  /* 0x0000080003007387 */ /* 0x0001e80000100800 */
[----:B------:R-:W2:Y:S02]  /*1c40*/  LDL R18, [R1+0x4] ;  /* 0x0000040001127983 */ /* 0x000ea40000100800 */
[----:B0-2---:R-:W-:-:S07]  /*1c50*/  IADD3 R18, PT, PT, R18, 0x1, RZ ;  /* 0x0000000112127810 */ /* 0x005fce0007ffe0ff */
.L_x_47:
[----:B------:R-:W-:Y:S05]  /*1c60*/  BSYNC.RECONVERGENT B0 ;  /* 0x0000000000007941 */ /* 0x000fea0003800200 */
.L_x_46:
[----:B------:R-:W-:-:S13]  /*1c70*/  ISETP.GT.AND P0, PT, R18, RZ, PT ;  /* 0x000000ff1200720c */ /* 0x000fda0003f04270 */
[----:B------:R-:W-:Y:S05]  /*1c80*/  @!P0 EXIT ;  /* 0x000000000000894d */ /* 0x000fea0003800000 */
[----:B------:R-:W-:Y:S01]  /*1c90*/  LOP3.LUT P0, R19, R18, 0x3, RZ, 0xc0, !PT ;  /* 0x0000000312137812 */ /* 0x000fe2000780c0ff */
[----:B------:R-:W-:Y:S01]  /*1ca0*/  BSSY.RECONVERGENT B7, `(.L_x_48) ;  /* 0x0000028000077945 */ /* 0x000fe20003800200 */
[----:B------:R-:W-:-:S11]  /*1cb0*/  IMAD.MOV.U32 R22, RZ, RZ, R18 ;  /* 0x000000ffff167224 */ /* 0x000fd600078e0012 */
[----:B------:R-:W-:Y:S05]  /*1cc0*/  @!P0 BRA `(.L_x_49) ;  /* 0x0000000000948947 */ /* 0x000fea0003800000 */
[----:B------:R-:W-:Y:S01]  /*1cd0*/  IMAD.MOV R19, RZ, RZ, -R19 ;  /* 0x000000ffff137224 */ /* 0x000fe200078e0a13 */
[----:B01234-:R-:W-:-:S07]  /*1ce0*/  IADD3 R0, PT, PT, R18, -0x1, RZ ;  /* 0xffffffff12007810 */ /* 0x01ffce0007ffe0ff */
.L_x_53:
[----:B------:R-:W-:Y:S01]  /*1cf0*/  ISETP.GT.U32.AND P0, PT, R0, 0x62, PT ;  /* 0x000000620000780c */ /* 0x000fe20003f04070 */
[----:B------:R-:W-:Y:S01]  /*1d00*/  IMAD.MOV.U32 R22, RZ, RZ, R0 ;  /* 0x000000ffff167224 */ /* 0x000fe200078e0000 */
[----:B------:R-:W-:Y:S01]  /*1d10*/  MOV R24, 0x0 ;  /* 0x0000000000187802 */ /* 0x000fe20000000f00 */
[----:B------:R-:W-:Y:S01]  /*1d20*/  IMAD.MOV.U32 R0, RZ, RZ, RZ ;  /* 0x000000ffff007224 */ /* 0x000fe200078e00ff */
[----:B------:R-:W0:Y:S09]  /*1d30*/  LDCU.64 UR4, c[0x4][0x8] ;  /* 0x01000100ff0477ac */ /* 0x000e320008000a00 */
[----:B------:R-:W-:-:S05]  /*1d40*/  @!P0 LEA R3, R22, R17, 0x2 ;  /* 0x0000001116038211 */ /* 0x000fca00078e10ff */
[----:B------:R-:W2:Y:S01]  /*1d50*/  @!P0 LDL R0, [R3+0x8] ;  /* 0x0000080003008983 */ /* 0x000ea20000100800 */
[----:B------:R1:W3:Y:S01]  /*1d60*/  LDC.64 R8, c[0x4][R24] ;  /* 0x0100000018087b82 */ /* 0x0002e20000000a00 */
[----:B------:R-:W-:Y:S02]  /*1d70*/  VIADD R19, R19, 0x1 ;  /* 0x0000000113137836 */ /* 0x000fe40000000000 */
[----:B0-----:R-:W-:Y:S01]  /*1d80*/  IMAD.U32 R4, RZ, RZ, UR4 ;  /* 0x00000004ff047e24 */ /* 0x001fe2000f8e00ff */
[----:B------:R-:W-:Y:S01]  /*1d90*/  MOV R5, UR5 ;  /* 0x0000000500057c02 */ /* 0x000fe20008000f00 */
[----:B------:R-:W-:Y:S01]  /*1da0*/  IMAD.MOV.U32 R6, RZ, RZ, R16 ;  /* 0x000000ffff067224 */ /* 0x000fe200078e0010 */
[----:B------:R-:W-:Y:S01]  /*1db0*/  ISETP.NE.AND P0, PT, R19, RZ, PT ;  /* 0x000000ff1300720c */ /* 0x000fe20003f05270 */
[----:B------:R-:W-:-:S03]  /*1dc0*/  IMAD.MOV.U32 R7, RZ, RZ, R2 ;  /* 0x000000ffff077224 */ /* 0x000fc600078e0002 */
[----:B------:R-:W-:Y:S01]  /*1dd0*/  P2R R23, PR, RZ, 0x1 ;  /* 0x00000001ff177803 */ /* 0x000fe20000000000 */
[----:B--23--:R1:W-:Y:S08]  /*1de0*/  STL [R1+0x198], R0 ;  /* 0x0001980001007387 */ /* 0x00c3f00000100800 */
[----:B------:R-:W-:-:S07]  /*1df0*/  LEPC R20, `(.L_x_50) ;  /* 0x000000001014794e */ /* 0x000fce0000000000 */
[----:B-1----:R-:W-:Y:S05]  /*1e00*/  CALL.ABS.NOINC R8 ;  /* 0x0000000008007343 */ /* 0x002fea0003c00000 */
.L_x_50:
[----:B------:R-:W-:Y:S01]  /*1e10*/  HFMA2 R3, -RZ, RZ, 0.0027332305908203125, -0.0027313232421875 ;  /* 0x19999998ff037431 */ /* 0x000fe200000001ff */
[----:B------:R-:W-:Y:S04]  /*1e20*/  BSSY.RECONVERGENT B6, `(.L_x_51) ;  /* 0x000000c000067945 */ /* 0x000fe80003800200 */
[----:B------:R-:W-:-:S05]  /*1e30*/  IMAD R0, R22, -0x33333333, R3 ;  /* 0xcccccccd16007824 */ /* 0x000fca00078e0203 */
[----:B------:R-:W-:-:S04]  /*1e40*/  SHF.L.W.U32.HI R0, R0, 0x1f, R0 ;  /* 0x0000001f00007819 */ /* 0x000fc80000010e00 */
[----:B------:R-:W-:-:S13]  /*1e50*/  ISETP.GT.U32.AND P0, PT, R0, 0x19999998, PT ;  /* 0x199999980000780c */ /* 0x000fda0003f04070 */
[----:B------:R-:W-:Y:S05]  /*1e60*/  @P0 BRA `(.L_x_52) ;  /* 0x00000000001c0947 */ /* 0x000fea0003800000 */
[----:B------:R0:W1:Y:S01]  /*1e70*/  LDC.64 R8, c[0x4][R24] ;  /* 0x0100000018087b82 */ /* 0x0000620000000a00 */
[----:B------:R-:W2:Y:S01]  /*1e80*/  LDCU.64 UR4, c[0x4][0x10] ;  /* 0x01000200ff0477ac */ /* 0x000ea20008000a00 */
[----:B------:R-:W-:Y:S01]  /*1e90*/  CS2R R6, SRZ ;  /* 0x0000000000067805 */ /* 0x000fe2000001ff00 */
[----:B--2---:R-:W-:Y:S02]  /*1ea0*/  IMAD.U32 R4, RZ, RZ, UR4 ;  /* 0x00000004ff047e24 */ /* 0x004fe4000f8e00ff */
[----:B0-----:R-:W-:-:S07]  /*1eb0*/  IMAD.U32 R5, RZ, RZ, UR5 ;  /* 0x00000005ff057e24 */ /* 0x001fce000f8e00ff */
[----:B------:R-:W-:-:S07]  /*1ec0*/  LEPC R20, `(.L_x_52) ;  /* 0x000000001014794e */ /* 0x000fce0000000000 */
[----:B-1----:R-:W-:Y:S05]  /*1ed0*/  CALL.ABS.NOINC R8 ;  /* 0x0000000008007343 */ /* 0x002fea0003c00000 */
.L_x_52:
[----:B------:R-:W-:Y:S05]  /*1ee0*/  BSYNC.RECONVERGENT B6 ;  /* 0x0000000000067941 */ /* 0x000fea0003800200 */
.L_x_51:
[----:B------:R-:W-:Y:S02]  /*1ef0*/  ISETP.NE.AND P6, PT, R23, RZ, PT ;  /* 0x000000ff1700720c */ /* 0x000fe40003fc5270 */
[----:B------:R-:W-:-:S11]  /*1f00*/  IADD3 R0, PT, PT, R22, -0x1, RZ ;  /* 0xffffffff16007810 */ /* 0x000fd60007ffe0ff */
[----:B------:R-:W-:Y:S05]  /*1f10*/  @P6 BRA `(.L_x_53) ;  /* 0xfffffffc00746947 */ /* 0x000fea000383ffff */
.L_x_49:
[----:B------:R-:W-:Y:S05]  /*1f20*/  BSYNC.RECONVERGENT B7 ;  /* 0x0000000000077941 */ /* 0x000fea0003800200 */
.L_x_48:
[----:B------:R-:W-:-:S13]  /*1f30*/  ISETP.GE.U32.AND P0, PT, R18, 0x4, PT ;  /* 0x000000041200780c */ /* 0x000fda0003f06070 */
[----:B------:R-:W-:Y:S05]  /*1f40*/  @!P0 EXIT ;  /* 0x000000000000894d */ /* 0x000fea0003800000 */
[C---:B01234-:R-:W-:Y:S02]  /*1f50*/  VIADD R0, R22.reuse, 0xffffffff ;  /* 0xffffffff16007836 */ /* 0x05ffe40000000000 */
[----:B------:R-:W-:Y:S02]  /*1f60*/  VIADD R22, R22, 0xfffffffe ;  /* 0xfffffffe16167836 */ /* 0x000fe40000000000 */
[----:B------:R-:W-:-:S05]  /*1f70*/  IMAD R0, R0, 0x4, R17 ;  /* 0x0000000400007824 */ /* 0x000fca00078e0211 */
[----:B------:R-:W-:-:S07]  /*1f80*/  IADD3 R19, PT, PT, R0, 0x8, RZ ;  /* 0x0000000800137810 */ /* 0x000fce0007ffe0ff */
.L_x_66:
[----:B------:R-:W-:Y:S02]  /*1f90*/  VIADD R23, R22, 0x1 ;  /* 0x0000000116177836 */ /* 0x000fe40000000000 */
[----:B------:R-:W-:Y:S01]  /*1fa0*/  IMAD.MOV.U32 R0, RZ, RZ, RZ ;  /* 0x000000ffff007224 */ /* 0x000fe200078e00ff */
[----:B------:R-:W-:Y:S01]  /*1fb0*/  MOV R18, 0x0 ;  /* 0x0000000000127802 */ /* 0x000fe20000000f00 */
[----:B------:R-:W0:Y:S01]  /*1fc0*/  LDCU.64 UR4, c[0x4][0x8] ;  /* 0x01000100ff0477ac */ /* 0x000e220008000a00 */
[----:B------:R-:W-:-:S13]  /*1fd0*/  ISETP.GT.U32.AND P0, PT, R23, 0x62, PT ;  /* 0x000000621700780c */ /* 0x000fda0003f04070 */
[----:B------:R-:W2:Y:S01]  /*1fe0*/  @!P0 LDL R0, [R19] ;  /* 0x0000000013008983 */ /* 0x000ea20000100800 */
[----:B------:R1:W3:Y:S01]  /*1ff0*/  LDC.64 R8, c[0x4][R18] ;  /* 0x0100000012087b82 */ /* 0x0002e20000000a00 */
[----:B------:R-:W-:Y:S01]  /*2000*/  IMAD.MOV.U32 R6, RZ, RZ, R16 ;  /* 0x000000ffff067224 */ /* 0x000fe200078e0010 */
[----:B------:R-:W-:Y:S01]  /*2010*/  MOV R7, R2 ;  /* 0x0000000200077202 */ /* 0x000fe20000000f00 */
[----:B0-----:R-:W-:Y:S01]  /*2020*/  IMAD.U32 R5, RZ, RZ, UR5 ;  /* 0x00000005ff057e24 */ /* 0x001fe2000f8e00ff */
[----:B------:R-:W-:Y:S01]  /*2030*/  MOV R4, UR4 ;  /* 0x0000000400047c02 */ /* 0x000fe20008000f00 */
[----:B--23--:R1:W-:Y:S06]  /*2040*/  STL [R1+0x198], R0 ;  /* 0x0001980001007387 */ /* 0x00c3ec0000100800 */
[----:B------:R-:W-:-:S07]  /*2050*/  LEPC R20, `(.L_x_54) ;  /* 0x000000001014794e */ /* 0x000fce0000000000 */
[----:B-1----:R-:W-:Y:S05]  /*2060*/  CALL.ABS.NOINC R8 ;  /* 0x0000000008007343 */ /* 0x002fea0003c00000 */
.L_x_54:
[----:B------:R-:W-:Y:S01]  /*2070*/  IMAD.MOV.U32 R0, RZ, RZ, 0x19999998 ;  /* 0x19999998ff007424 */ /* 0x000fe200078e00ff */
[----:B------:R-:W-:Y:S03]  /*2080*/  BSSY.RECONVERGENT B6, `(.L_x_55) ;  /* 0x000000c000067945 */ /* 0x000fe60003800200 */
[----:B------:R-:W-:-:S05]  /*2090*/  IMAD R0, R23, -0x33333333, R0 ;  /* 0xcccccccd17007824 */ /* 0x000fca00078e0200 */
[----:B------:R-:W-:-:S04]  /*20a0*/  SHF.L.W.U32.HI R0, R0, 0x1f, R0 ;  /* 0x0000001f00007819 */ /* 0x000fc80000010e00 */
[----:B------:R-:W-:-:S13]  /*20b0*/  ISETP.GT.U32.AND P0, PT, R0, 0x19999998, PT ;  /* 0x199999980000780c */ /* 0x000fda0003f04070 */
[----:B------:R-:W-:Y:S05]  /*20c0*/  @P0 BRA `(.L_x_56) ;  /* 0x00000000001c0947 */ /* 0x000fea0003800000 */
[----:B------:R0:W1:Y:S01]  /*20d0*/  LDC.64 R8, c[0x4][R18] ;  /* 0x0100000012087b82 */ /* 0x0000620000000a00 */
[----:B------:R-:W2:Y:S01]  /*20e0*/  LDCU.64 UR4, c[0x4][0x10] ;  /* 0x01000200ff0477ac */ /* 0x000ea20008000a00 */
[----:B------:R-:W-:Y:S01]  /*20f0*/  CS2R R6, SRZ ;  /* 0x0000000000067805 */ /* 0x000fe2000001ff00 */
[----:B--2---:R-:W-:Y:S01]  /*2100*/  IMAD.U32 R4, RZ, RZ, UR4 ;  /* 0x00000004ff047e24 */ /* 0x004fe2000f8e00ff */
[----:B0-----:R-:W-:-:S07]  /*2110*/  MOV R5, UR5 ;  /* 0x0000000500057c02 */ /* 0x001fce0008000f00 */
[----:B------:R-:W-:-:S07]  /*2120*/  LEPC R20, `(.L_x_56) ;  /* 0x000000001014794e */ /* 0x000fce0000000000 */
[----:B-1----:R-:W-:Y:S05]  /*2130*/  CALL.ABS.NOINC R8 ;  /* 0x0000000008007343 */ /* 0x002fea0003c00000 */
.L_x_56:
[----:B------:R-:W-:Y:S05]  /*2140*/  BSYNC.RECONVERGENT B6 ;  /* 0x0000000000067941 */ /* 0x000fea0003800200 */
.L_x_55:
[C---:B------:R-:W-:Y:S01]  /*2150*/  ISETP.GT.U32.AND P0, PT, R22.reuse, 0x62, PT ;  /* 0x000000621600780c */ /* 0x040fe20003f04070 */
[----:B------:R-:W-:Y:S01]  /*2160*/  IMAD.MOV.U32 R0, RZ, RZ, RZ ;  /* 0x000000ffff007224 */ /* 0x000fe200078e00ff */
[----:B------:R-:W-:Y:S01]  /*2170*/  MOV R23, 0x0 ;  /* 0x0000000000177802 */ /* 0x000fe20000000f00 */
[----:B------:R-:W0:Y:S10]  /*2180*/  LDCU.64 UR4, c[0x4][0x8] ;  /* 0x01000100ff0477ac */ /* 0x000e340008000a00 */
[----:B------:R-:W-:-:S05]  /*2190*/  @!P0 IMAD R3, R22, 0x4, R17 ;  /* 0x0000000416038824 */ /* 0x000fca00078e0211 */
[----:B------:R-:W2:Y:S01]  /*21a0*/  @!P0 LDL R0, [R3+0x8] ;  /* 0x0000080003008983 */ /* 0x000ea20000100800 */
[----:B------:R1:W3:Y:S01]  /*21b0*/  LDC.64 R8, c[0x4][R23] ;  /* 0x0100000017087b82 */ /* 0x0002e20000000a00 */
[----:B------:R-:W-:Y:S01]  /*21c0*/  VIADD R18, R22, 0xfffffffe ;  /* 0xfffffffe16127836 */ /* 0x000fe20000000000 */
[----:B0-----:R-:W-:Y:S01]  /*21d0*/  MOV R4, UR4 ;  /* 0x0000000400047c02 */ /* 0x001fe20008000f00 */
[----:B------:R-:W-:Y:S01]  /*21e0*/  IMAD.U32 R5, RZ, RZ, UR5 ;  /* 0x00000005ff057e24 */ /* 0x000fe2000f8e00ff */
[----:B------:R-:W-:Y:S01]  /*21f0*/  MOV R6, R16 ;  /* 0x0000001000067202 */ /* 0x000fe20000000f00 */
[----:B------:R-:W-:Y:S01]  /*2200*/  IMAD.MOV.U32 R7, RZ, RZ, R2 ;  /* 0x000000ffff077224 */ /* 0x000fe200078e0002 */
[----:B--23--:R1:W-:Y:S06]  /*2210*/  STL [R1+0x198], R0 ;  /* 0x0001980001007387 */ /* 0x00c3ec0000100800 */
[----:B------:R-:W-:-:S07]  /*2220*/  LEPC R20, `(.L_x_57) ;  /* 0x000000001014794e */ /* 0x000fce0000000000 */
[----:B-1----:R-:W-:Y:S05]  /*2230*/  CALL.ABS.NOINC R8 ;  /* 0x0000000008007343 */ /* 0x002fea0003c00000 */
.L_x_57:
        /* <DEDUP_REMOVED lines=8> */
[----:B------:R-:W-:Y:S02]  /*22c0*/  CS2R R6, SRZ ;  /* 0x0000000000067805 */ /* 0x000fe4000001ff00 */
[----:B--2---:R-:W-:Y:S01]  /*22d0*/  MOV R4, UR4 ;  /* 0x0000000400047c02 */ /* 0x004fe20008000f00 */
[----:B0-----:R-:W-:-:S07]  /*22e0*/  IMAD.U32 R5, RZ, RZ, UR5 ;  /* 0x00000005ff057e24 */ /* 0x001fce000f8e00ff */
[----:B------:R-:W-:-:S07]  /*22f0*/  LEPC R20, `(.L_x_59) ;  /* 0x000000001014794e */ /* 0x000fce0000000000 */
[----:B-1----:R-:W-:Y:S05]  /*2300*/  CALL.ABS.NOINC R8 ;  /* 0x0000000008007343 */ /* 0x002fea0003c00000 */
.L_x_59:
[----:B------:R-:W-:Y:S05]  /*2310*/  BSYNC.RECONVERGENT B6 ;  /* 0x0000000000067941 */ /* 0x000fea0003800200 */
.L_x_58:
[----:B------:R-:W-:Y:S02]  /*2320*/  VIADD R24, R22, 0xffffffff ;  /* 0xffffffff16187836 */ /* 0x000fe40000000000 */
[----:B------:R-:W-:Y:S01]  /*2330*/  HFMA2 R0, -RZ, RZ, 0, 0 ;  /* 0x00000000ff007431 */ /* 0x000fe200000001ff */
[----:B------:R-:W-:Y:S01]  /*2340*/  MOV R23, 0x0 ;  /* 0x0000000000177802 */ /* 0x000fe20000000f00 */
[----:B------:R-:W0:Y:S01]  /*2350*/  LDCU.64 UR4, c[0x4][0x8] ;  /* 0x01000100ff0477ac */ /* 0x000e220008000a00 */
[----:B------:R-:W-:-:S13]  /*2360*/  ISETP.GT.U32.AND P0, PT, R24, 0x62, PT ;  /* 0x000000621800780c */ /* 0x000fda0003f04070 */
[----:B------:R-:W-:-:S05]  /*2370*/  @!P0 IMAD R3, R24, 0x4, R17 ;  /* 0x0000000418038824 */ /* 0x000fca00078e0211 */
[----:B------:R-:W2:Y:S01]  /*2380*/  @!P0 LDL R0, [R3+0x8] ;  /* 0x0000080003008983 */ /* 0x000ea20000100800 */
[----:B------:R1:W3:Y:S01]  /*2390*/  LDC.64 R8, c[0x4][R23] ;  /* 0x0100000017087b82 */ /* 0x0002e20000000a00 */
[----:B0-----:R-:W-:Y:S01]  /*23a0*/  IMAD.U32 R4, RZ, RZ, UR4 ;  /* 0x00000004ff047e24 */ /* 0x001fe2000f8e00ff */
[----:B------:R-:W-:Y:S01]  /*23b0*/  MOV R5, UR5 ;  /* 0x0000000500057c02 */ /* 0x000fe20008000f00 */
[----:B------:R-:W-:Y:S02]  /*23c0*/  IMAD.MOV.U32 R6, RZ, RZ, R16 ;  /* 0x000000ffff067224 */ /* 0x000fe400078e0010 */
[----:B------:R-:W-:Y:S01]  /*23d0*/  IMAD.MOV.U32 R7, RZ, RZ, R2 ;  /* 0x000000ffff077224 */ /* 0x000fe200078e0002 */
[----:B--23--:R1:W-:Y:S06]  /*23e0*/  STL [R1+0x198], R0 ;  /* 0x0001980001007387 */ /* 0x00c3ec0000100800 */
[----:B------:R-:W-:-:S07]  /*23f0*/  LEPC R20, `(.L_x_60) ;  /* 0x000000001014794e */ /* 0x000fce0000000000 */
[----:B-1----:R-:W-:Y:S05]  /*2400*/  CALL.ABS.NOINC R8 ;  /* 0x0000000008007343 */ /* 0x002fea0003c00000 */
.L_x_60:
        /* <DEDUP_REMOVED lines=13> */
.L_x_62:
[----:B------:R-:W-:Y:S05]  /*24e0*/  BSYNC.RECONVERGENT B6 ;  /* 0x0000000000067941 */ /* 0x000fea0003800200 */
.L_x_61:
[----:B------:R-:W-:Y:S01]  /*24f0*/  ISETP.GT.U32.AND P0, PT, R18, 0x62, PT ;  /* 0x000000621200780c */ /* 0x000fe20003f04070 */
[----:B------:R-:W0:Y:S01]  /*2500*/  LDCU.64 UR4, c[0x4][0x8] ;  /* 0x01000100ff0477ac */ /* 0x000e220008000a00 */
[----:B------:R-:W-:-:S11]  /*2510*/  MOV R0, RZ ;  /* 0x000000ff00007202 */ /* 0x000fd60000000f00 */
[----:B------:R-:W-:-:S05]  /*2520*/  @!P0 IMAD R3, R18, 0x4, R17 ;  /* 0x0000000412038824 */ /* 0x000fca00078e0211 */
[----:B------:R-:W2:Y:S01]  /*2530*/  @!P0 LDL R0, [R3+0x8] ;  /* 0x0000080003008983 */ /* 0x000ea20000100800 */
[----:B------:R-:W-:Y:S01]  /*2540*/  MOV R23, 0x0 ;  /* 0x0000000000177802 */ /* 0x000fe20000000f00 */
[----:B0-----:R-:W-:Y:S01]  /*2550*/  IMAD.U32 R4, RZ, RZ, UR4 ;  /* 0x00000004ff047e24 */ /* 0x001fe2000f8e00ff */
[----:B------:R-:W-:Y:S01]  /*2560*/  MOV R5, UR5 ;  /* 0x0000000500057c02 */ /* 0x000fe20008000f00 */
[----:B------:R-:W-:Y:S01]  /*2570*/  IMAD.MOV.U32 R6, RZ, RZ, R16 ;  /* 0x000000ffff067224 */ /* 0x000fe200078e0010 */
[----:B------:R0:W1:Y:S01]  /*2580*/  LDC.64 R8, c[0x4][R23] ;  /* 0x0100000017087b82 */ /* 0x0000620000000a00 */
[----:B------:R-:W-:Y:S01]  /*2590*/  IMAD.MOV.U32 R7, RZ, RZ, R2 ;  /* 0x000000ffff077224 */ /* 0x000fe200078e0002 */
[----:B-12---:R0:W-:Y:S06]  /*25a0*/  STL [R1+0x198], R0 ;  /* 0x0001980001007387 */ /* 0x0061ec0000100800 */
[----:B------:R-:W-:-:S07]  /*25b0*/  LEPC R20, `(.L_x_63) ;  /* 0x000000001014794e */ /* 0x000fce0000000000 */
[----:B0-----:R-:W-:Y:S05]  /*25c0*/  CALL.ABS.NOINC R8 ;  /* 0x0000000008007343 */ /* 0x001fea0003c00000 */
.L_x_63:
        /* <DEDUP_REMOVED lines=13> */
.L_x_65:
[----:B------:R-:W-:Y:S05]  /*26a0*/  BSYNC.RECONVERGENT B6 ;  /* 0x0000000000067941 */ /* 0x000fea0003800200 */
.L_x_64:
[----:B------:R-:W-:Y:S01]  /*26b0*/  ISETP.GT.AND P0, PT, R18, RZ, PT ;  /* 0x000000ff1200720c */ /* 0x000fe20003f04270 */
[----:B------:R-:W-:Y:S01]  /*26c0*/  VIADD R19, R19, 0xfffffff0 ;  /* 0xfffffff013137836 */ /* 0x000fe20000000000 */
[----:B------:R-:W-:-:S11]  /*26d0*/  IADD3 R22, PT, PT, R22, -0x4, RZ ;  /* 0xfffffffc16167810 */ /* 0x000fd60007ffe0ff */
[----:B------:R-:W-:Y:S05]  /*26e0*/  @P0 BRA `(.L_x_66) ;  /* 0xfffffff800280947 */ /* 0x000fea000383ffff */
[----:B------:R-:W-:Y:S05]  /*26f0*/  EXIT ;  /* 0x000000000000794d */ /* 0x000fea0003800000 */
.L_x_67:
[----:B------:R-:W-:-:S00]  /*2700*/  BRA `(.L_x_67) ;  /* 0xfffffffc00fc7947 */ /* 0x000fc0000383ffff */
[----:B------:R-:W-:-:S00]  /*2710*/  NOP ;  /* 0x0000000000007918 */ /* 0x000fc00000000000 */
        /* <DEDUP_REMOVED lines=14> */
.L_x_68:


//--------------------- .nv.global.init           --------------------------
	.section	.nv.global.init,"aw",@progbits
.nv.global.init:
	.type		$str$1,@object
	.size		$str$1,($str - $str$1)
$str$1:
        /*0000*/ 	.byte	0x0a, 0x00
	.type		$str,@object
	.size		$str,(.L_0 - $str)
$str:
        /*0002*/ 	.byte	0x25, 0x64, 0x20, 0x00
.L_0:


//--------------------- .nv.shared.reserved.0     --------------------------
	.section	.nv.shared.reserved.0,"aw",@nobits
	.weak		__nv_reservedSMEM_offset_0_alias
	.size		__nv_reservedSMEM_offset_0_alias, 0, 64
	.other		__nv_reservedSMEM_offset_0_alias,@"STO_CUDA_RESERVED_SHARED STV_DEFAULT"
__nv_reservedSMEM_offset_0_alias:
	.zero		0
	.zero		64


//--------------------- .nv.constant0._Z4testv    --------------------------
	.section	.nv.constant0._Z4testv,"a",@progbits
	.sectionflags	@""
	.align	4
.nv.constant0._Z4testv:
	.zero		896


//--------------------- SYMBOLS --------------------------

	.type		.nv.reservedSmem.offset0,@object
	.size		.nv.reservedSmem.offset0,0x4
	.type		vprintf,@function
